//
// Generated by NVIDIA NVVM Compiler
//
// Compiler Build ID: CL-36424714
// Cuda compilation tools, release 13.0, V13.0.88
// Based on NVVM 20.0.0
//

.version 9.0
.target sm_100
.address_size 64

	// .globl	_Z14naive_scan_addPiS_i
// _ZZ12HnS_scan_addPiS_iE4temp has been demoted
// _ZZ17blelloch_scan_addPiS_iE4temp has been demoted
// _ZZ26complete_blelloch_scan_addPiS_S_iE4temp has been demoted

.visible .entry _Z14naive_scan_addPiS_i(
	.param .u64 .ptr .align 1 _Z14naive_scan_addPiS_i_param_0,
	.param .u64 .ptr .align 1 _Z14naive_scan_addPiS_i_param_1,
	.param .u32 _Z14naive_scan_addPiS_i_param_2
)
{
	.reg .pred 	%p<11>;
	.reg .b32 	%r<109>;
	.reg .b64 	%rd<20>;

	ld.param.u64 	%rd9, [_Z14naive_scan_addPiS_i_param_0];
	ld.param.u64 	%rd8, [_Z14naive_scan_addPiS_i_param_1];
	ld.param.u32 	%r31, [_Z14naive_scan_addPiS_i_param_2];
	cvta.to.global.u64 	%rd1, %rd9;
	mov.u32 	%r32, %ctaid.x;
	mov.u32 	%r33, %ntid.x;
	mov.u32 	%r34, %tid.x;
	mad.lo.s32 	%r1, %r32, %r33, %r34;
	setp.ge.s32 	%p1, %r1, %r31;
	@%p1 bra 	$L__BB0_15;
	setp.lt.s32 	%p2, %r1, 0;
	mov.b32 	%r108, 0;
	@%p2 bra 	$L__BB0_14;
	add.s32 	%r2, %r1, 1;
	and.b32  	%r3, %r2, 15;
	setp.lt.u32 	%p3, %r1, 15;
	mov.b32 	%r101, 0;
	mov.u32 	%r108, %r101;
	@%p3 bra 	$L__BB0_5;
	and.b32  	%r101, %r2, 2147483632;
	neg.s32 	%r95, %r101;
	add.s64 	%rd18, %rd1, 32;
	mov.b32 	%r108, 0;
$L__BB0_4:
	.pragma "nounroll";
	ld.global.u32 	%r39, [%rd18+-32];
	add.s32 	%r40, %r39, %r108;
	ld.global.u32 	%r41, [%rd18+-28];
	add.s32 	%r42, %r41, %r40;
	ld.global.u32 	%r43, [%rd18+-24];
	add.s32 	%r44, %r43, %r42;
	ld.global.u32 	%r45, [%rd18+-20];
	add.s32 	%r46, %r45, %r44;
	ld.global.u32 	%r47, [%rd18+-16];
	add.s32 	%r48, %r47, %r46;
	ld.global.u32 	%r49, [%rd18+-12];
	add.s32 	%r50, %r49, %r48;
	ld.global.u32 	%r51, [%rd18+-8];
	add.s32 	%r52, %r51, %r50;
	ld.global.u32 	%r53, [%rd18+-4];
	add.s32 	%r54, %r53, %r52;
	ld.global.u32 	%r55, [%rd18];
	add.s32 	%r56, %r55, %r54;
	ld.global.u32 	%r57, [%rd18+4];
	add.s32 	%r58, %r57, %r56;
	ld.global.u32 	%r59, [%rd18+8];
	add.s32 	%r60, %r59, %r58;
	ld.global.u32 	%r61, [%rd18+12];
	add.s32 	%r62, %r61, %r60;
	ld.global.u32 	%r63, [%rd18+16];
	add.s32 	%r64, %r63, %r62;
	ld.global.u32 	%r65, [%rd18+20];
	add.s32 	%r66, %r65, %r64;
	ld.global.u32 	%r67, [%rd18+24];
	add.s32 	%r68, %r67, %r66;
	ld.global.u32 	%r69, [%rd18+28];
	add.s32 	%r108, %r69, %r68;
	add.s32 	%r95, %r95, 16;
	add.s64 	%rd18, %rd18, 64;
	setp.ne.s32 	%p4, %r95, 0;
	@%p4 bra 	$L__BB0_4;
$L__BB0_5:
	setp.eq.s32 	%p5, %r3, 0;
	@%p5 bra 	$L__BB0_14;
	and.b32  	%r13, %r2, 7;
	setp.lt.u32 	%p6, %r3, 8;
	@%p6 bra 	$L__BB0_8;
	mul.wide.u32 	%rd10, %r101, 4;
	add.s64 	%rd11, %rd1, %rd10;
	ld.global.u32 	%r71, [%rd11];
	add.s32 	%r72, %r71, %r108;
	ld.global.u32 	%r73, [%rd11+4];
	add.s32 	%r74, %r73, %r72;
	ld.global.u32 	%r75, [%rd11+8];
	add.s32 	%r76, %r75, %r74;
	ld.global.u32 	%r77, [%rd11+12];
	add.s32 	%r78, %r77, %r76;
	ld.global.u32 	%r79, [%rd11+16];
	add.s32 	%r80, %r79, %r78;
	ld.global.u32 	%r81, [%rd11+20];
	add.s32 	%r82, %r81, %r80;
	ld.global.u32 	%r83, [%rd11+24];
	add.s32 	%r84, %r83, %r82;
	ld.global.u32 	%r85, [%rd11+28];
	add.s32 	%r108, %r85, %r84;
	add.s32 	%r101, %r101, 8;
$L__BB0_8:
	setp.eq.s32 	%p7, %r13, 0;
	@%p7 bra 	$L__BB0_14;
	and.b32  	%r19, %r2, 3;
	setp.lt.u32 	%p8, %r13, 4;
	@%p8 bra 	$L__BB0_11;
	mul.wide.u32 	%rd12, %r101, 4;
	add.s64 	%rd13, %rd1, %rd12;
	ld.global.u32 	%r87, [%rd13];
	add.s32 	%r88, %r87, %r108;
	ld.global.u32 	%r89, [%rd13+4];
	add.s32 	%r90, %r89, %r88;
	ld.global.u32 	%r91, [%rd13+8];
	add.s32 	%r92, %r91, %r90;
	ld.global.u32 	%r93, [%rd13+12];
	add.s32 	%r108, %r93, %r92;
	add.s32 	%r101, %r101, 4;
$L__BB0_11:
	setp.eq.s32 	%p9, %r19, 0;
	@%p9 bra 	$L__BB0_14;
	mul.wide.u32 	%rd14, %r101, 4;
	add.s64 	%rd19, %rd1, %rd14;
	neg.s32 	%r106, %r19;
$L__BB0_13:
	.pragma "nounroll";
	ld.global.u32 	%r94, [%rd19];
	add.s32 	%r108, %r94, %r108;
	add.s64 	%rd19, %rd19, 4;
	add.s32 	%r106, %r106, 1;
	setp.ne.s32 	%p10, %r106, 0;
	@%p10 bra 	$L__BB0_13;
$L__BB0_14:
	cvta.to.global.u64 	%rd15, %rd8;
	mul.wide.s32 	%rd16, %r1, 4;
	add.s64 	%rd17, %rd15, %rd16;
	st.global.u32 	[%rd17], %r108;
$L__BB0_15:
	ret;

}
	// .globl	_Z12HnS_scan_addPiS_i
.visible .entry _Z12HnS_scan_addPiS_i(
	.param .u64 .ptr .align 1 _Z12HnS_scan_addPiS_i_param_0,
	.param .u64 .ptr .align 1 _Z12HnS_scan_addPiS_i_param_1,
	.param .u32 _Z12HnS_scan_addPiS_i_param_2
)
{
	.reg .pred 	%p<22>;
	.reg .b32 	%r<72>;
	.reg .b64 	%rd<9>;
	// demoted variable
	.shared .align 4 .b8 _ZZ12HnS_scan_addPiS_iE4temp[4096];
	ld.param.u64 	%rd1, [_Z12HnS_scan_addPiS_i_param_0];
	ld.param.u64 	%rd2, [_Z12HnS_scan_addPiS_i_param_1];
	ld.param.u32 	%r27, [_Z12HnS_scan_addPiS_i_param_2];
	mov.u32 	%r1, %tid.x;
	mov.u32 	%r28, %ctaid.x;
	mov.u32 	%r29, %ntid.x;
	mad.lo.s32 	%r2, %r28, %r29, %r1;
	setp.ge.s32 	%p1, %r2, %r27;
	@%p1 bra 	$L__BB1_42;
	cvta.to.global.u64 	%rd3, %rd1;
	mul.wide.s32 	%rd4, %r2, 4;
	add.s64 	%rd5, %rd3, %rd4;
	ld.global.u32 	%r31, [%rd5];
	shl.b32 	%r32, %r1, 2;
	mov.u32 	%r33, _ZZ12HnS_scan_addPiS_iE4temp;
	add.s32 	%r3, %r33, %r32;
	st.shared.u32 	[%r3], %r31;
	bar.sync 	0;
	setp.eq.s32 	%p2, %r1, 0;
	mov.b32 	%r61, 0;
	@%p2 bra 	$L__BB1_3;
	ld.shared.u32 	%r61, [%r3+-4];
$L__BB1_3:
	setp.eq.s32 	%p3, %r1, 0;
	bar.sync 	0;
	@%p3 bra 	$L__BB1_5;
	ld.shared.u32 	%r34, [%r3];
	add.s32 	%r35, %r34, %r61;
	st.shared.u32 	[%r3], %r35;
$L__BB1_5:
	bar.sync 	0;
	setp.lt.u32 	%p4, %r1, 2;
	mov.b32 	%r62, 0;
	@%p4 bra 	$L__BB1_7;
	ld.shared.u32 	%r62, [%r3+-8];
$L__BB1_7:
	setp.lt.u32 	%p5, %r1, 2;
	bar.sync 	0;
	@%p5 bra 	$L__BB1_9;
	ld.shared.u32 	%r37, [%r3];
	add.s32 	%r38, %r37, %r62;
	st.shared.u32 	[%r3], %r38;
$L__BB1_9:
	bar.sync 	0;
	setp.lt.u32 	%p6, %r1, 4;
	mov.b32 	%r63, 0;
	@%p6 bra 	$L__BB1_11;
	ld.shared.u32 	%r63, [%r3+-16];
$L__BB1_11:
	setp.lt.u32 	%p7, %r1, 4;
	bar.sync 	0;
	@%p7 bra 	$L__BB1_13;
	ld.shared.u32 	%r40, [%r3];
	add.s32 	%r41, %r40, %r63;
	st.shared.u32 	[%r3], %r41;
$L__BB1_13:
	bar.sync 	0;
	setp.lt.u32 	%p8, %r1, 8;
	mov.b32 	%r64, 0;
	@%p8 bra 	$L__BB1_15;
	ld.shared.u32 	%r64, [%r3+-32];
$L__BB1_15:
	setp.lt.u32 	%p9, %r1, 8;
	bar.sync 	0;
	@%p9 bra 	$L__BB1_17;
	ld.shared.u32 	%r43, [%r3];
	add.s32 	%r44, %r43, %r64;
	st.shared.u32 	[%r3], %r44;
$L__BB1_17:
	bar.sync 	0;
	setp.lt.u32 	%p10, %r1, 16;
	mov.b32 	%r65, 0;
	@%p10 bra 	$L__BB1_19;
	ld.shared.u32 	%r65, [%r3+-64];
$L__BB1_19:
	setp.lt.u32 	%p11, %r1, 16;
	bar.sync 	0;
	@%p11 bra 	$L__BB1_21;
	ld.shared.u32 	%r46, [%r3];
	add.s32 	%r47, %r46, %r65;
	st.shared.u32 	[%r3], %r47;
$L__BB1_21:
	bar.sync 	0;
	setp.lt.u32 	%p12, %r1, 32;
	mov.b32 	%r66, 0;
	@%p12 bra 	$L__BB1_23;
	ld.shared.u32 	%r66, [%r3+-128];
$L__BB1_23:
	setp.lt.u32 	%p13, %r1, 32;
	bar.sync 	0;
	@%p13 bra 	$L__BB1_25;
	ld.shared.u32 	%r49, [%r3];
	add.s32 	%r50, %r49, %r66;
	st.shared.u32 	[%r3], %r50;
$L__BB1_25:
	bar.sync 	0;
	setp.lt.u32 	%p14, %r1, 64;
	mov.b32 	%r67, 0;
	@%p14 bra 	$L__BB1_27;
	ld.shared.u32 	%r67, [%r3+-256];
$L__BB1_27:
	setp.lt.u32 	%p15, %r1, 64;
	bar.sync 	0;
	@%p15 bra 	$L__BB1_29;
	ld.shared.u32 	%r52, [%r3];
	add.s32 	%r53, %r52, %r67;
	st.shared.u32 	[%r3], %r53;
$L__BB1_29:
	bar.sync 	0;
	setp.lt.u32 	%p16, %r1, 128;
	mov.b32 	%r68, 0;
	@%p16 bra 	$L__BB1_31;
	ld.shared.u32 	%r68, [%r3+-512];
$L__BB1_31:
	setp.lt.u32 	%p17, %r1, 128;
	bar.sync 	0;
	@%p17 bra 	$L__BB1_33;
	ld.shared.u32 	%r55, [%r3];
	add.s32 	%r56, %r55, %r68;
	st.shared.u32 	[%r3], %r56;
$L__BB1_33:
	bar.sync 	0;
	setp.lt.u32 	%p18, %r1, 256;
	mov.b32 	%r69, 0;
	@%p18 bra 	$L__BB1_35;
	ld.shared.u32 	%r69, [%r3+-1024];
$L__BB1_35:
	setp.lt.u32 	%p19, %r1, 256;
	bar.sync 	0;
	@%p19 bra 	$L__BB1_37;
	ld.shared.u32 	%r58, [%r3];
	add.s32 	%r59, %r58, %r69;
	st.shared.u32 	[%r3], %r59;
$L__BB1_37:
	bar.sync 	0;
	setp.lt.u32 	%p20, %r1, 512;
	mov.b32 	%r70, 0;
	@%p20 bra 	$L__BB1_39;
	ld.shared.u32 	%r70, [%r3+-2048];
$L__BB1_39:
	setp.lt.u32 	%p21, %r1, 512;
	bar.sync 	0;
	ld.shared.u32 	%r71, [%r3];
	@%p21 bra 	$L__BB1_41;
	add.s32 	%r71, %r71, %r70;
	st.shared.u32 	[%r3], %r71;
$L__BB1_41:
	cvta.to.global.u64 	%rd6, %rd2;
	add.s64 	%rd8, %rd6, %rd4;
	st.global.u32 	[%rd8], %r71;
$L__BB1_42:
	ret;

}
	// .globl	_Z17blelloch_scan_addPiS_i
.visible .entry _Z17blelloch_scan_addPiS_i(
	.param .u64 .ptr .align 1 _Z17blelloch_scan_addPiS_i_param_0,
	.param .u64 .ptr .align 1 _Z17blelloch_scan_addPiS_i_param_1,
	.param .u32 _Z17blelloch_scan_addPiS_i_param_2
)
{
	.reg .pred 	%p<23>;
	.reg .b32 	%r<130>;
	.reg .b64 	%rd<9>;
	// demoted variable
	.shared .align 4 .b8 _ZZ17blelloch_scan_addPiS_iE4temp[8192];
	ld.param.u64 	%rd1, [_Z17blelloch_scan_addPiS_i_param_0];
	ld.param.u64 	%rd2, [_Z17blelloch_scan_addPiS_i_param_1];
	ld.param.u32 	%r6, [_Z17blelloch_scan_addPiS_i_param_2];
	mov.u32 	%r1, %tid.x;
	mov.u32 	%r7, %ctaid.x;
	mov.u32 	%r8, %ntid.x;
	mad.lo.s32 	%r2, %r7, %r8, %r1;
	setp.ge.s32 	%p1, %r2, %r6;
	shl.b32 	%r9, %r1, 2;
	mov.u32 	%r10, _ZZ17blelloch_scan_addPiS_iE4temp;
	add.s32 	%r3, %r10, %r9;
	@%p1 bra 	$L__BB2_2;
	cvta.to.global.u64 	%rd3, %rd1;
	mul.wide.s32 	%rd4, %r2, 4;
	add.s64 	%rd5, %rd3, %rd4;
	ld.global.u32 	%r12, [%rd5];
	st.shared.u32 	[%r3], %r12;
	bra.uni 	$L__BB2_3;
$L__BB2_2:
	mov.b32 	%r11, 0;
	st.shared.u32 	[%r3], %r11;
$L__BB2_3:
	bar.sync 	0;
	shl.b32 	%r13, %r1, 1;
	add.s32 	%r4, %r13, 2;
	bar.sync 	0;
	add.s32 	%r5, %r3, %r9;
	ld.shared.u32 	%r15, [%r5];
	ld.shared.u32 	%r16, [%r5+4];
	add.s32 	%r17, %r16, %r15;
	st.shared.u32 	[%r5+4], %r17;
	bar.sync 	0;
	setp.gt.u32 	%p2, %r1, 511;
	@%p2 bra 	$L__BB2_5;
	shl.b32 	%r18, %r4, 3;
	add.s32 	%r20, %r10, %r18;
	ld.shared.u32 	%r21, [%r20+-12];
	ld.shared.u32 	%r22, [%r20+-4];
	add.s32 	%r23, %r22, %r21;
	st.shared.u32 	[%r20+-4], %r23;
$L__BB2_5:
	bar.sync 	0;
	setp.gt.u32 	%p3, %r1, 255;
	@%p3 bra 	$L__BB2_7;
	shl.b32 	%r24, %r4, 4;
	add.s32 	%r26, %r10, %r24;
	ld.shared.u32 	%r27, [%r26+-20];
	ld.shared.u32 	%r28, [%r26+-4];
	add.s32 	%r29, %r28, %r27;
	st.shared.u32 	[%r26+-4], %r29;
$L__BB2_7:
	bar.sync 	0;
	setp.gt.u32 	%p4, %r1, 127;
	@%p4 bra 	$L__BB2_9;
	shl.b32 	%r30, %r4, 5;
	add.s32 	%r32, %r10, %r30;
	ld.shared.u32 	%r33, [%r32+-36];
	ld.shared.u32 	%r34, [%r32+-4];
	add.s32 	%r35, %r34, %r33;
	st.shared.u32 	[%r32+-4], %r35;
$L__BB2_9:
	bar.sync 	0;
	setp.gt.u32 	%p5, %r1, 63;
	@%p5 bra 	$L__BB2_11;
	shl.b32 	%r36, %r4, 6;
	add.s32 	%r38, %r10, %r36;
	ld.shared.u32 	%r39, [%r38+-68];
	ld.shared.u32 	%r40, [%r38+-4];
	add.s32 	%r41, %r40, %r39;
	st.shared.u32 	[%r38+-4], %r41;
$L__BB2_11:
	bar.sync 	0;
	setp.gt.u32 	%p6, %r1, 31;
	@%p6 bra 	$L__BB2_13;
	shl.b32 	%r42, %r4, 7;
	add.s32 	%r44, %r10, %r42;
	ld.shared.u32 	%r45, [%r44+-132];
	ld.shared.u32 	%r46, [%r44+-4];
	add.s32 	%r47, %r46, %r45;
	st.shared.u32 	[%r44+-4], %r47;
$L__BB2_13:
	bar.sync 	0;
	setp.gt.u32 	%p7, %r1, 15;
	@%p7 bra 	$L__BB2_15;
	shl.b32 	%r48, %r4, 8;
	add.s32 	%r50, %r10, %r48;
	ld.shared.u32 	%r51, [%r50+-260];
	ld.shared.u32 	%r52, [%r50+-4];
	add.s32 	%r53, %r52, %r51;
	st.shared.u32 	[%r50+-4], %r53;
$L__BB2_15:
	bar.sync 	0;
	setp.gt.u32 	%p8, %r1, 7;
	@%p8 bra 	$L__BB2_17;
	shl.b32 	%r54, %r4, 9;
	add.s32 	%r56, %r10, %r54;
	ld.shared.u32 	%r57, [%r56+-516];
	ld.shared.u32 	%r58, [%r56+-4];
	add.s32 	%r59, %r58, %r57;
	st.shared.u32 	[%r56+-4], %r59;
$L__BB2_17:
	bar.sync 	0;
	setp.gt.u32 	%p9, %r1, 3;
	@%p9 bra 	$L__BB2_19;
	shl.b32 	%r60, %r4, 10;
	add.s32 	%r62, %r10, %r60;
	ld.shared.u32 	%r63, [%r62+-1028];
	ld.shared.u32 	%r64, [%r62+-4];
	add.s32 	%r65, %r64, %r63;
	st.shared.u32 	[%r62+-4], %r65;
$L__BB2_19:
	bar.sync 	0;
	setp.gt.u32 	%p10, %r1, 1;
	@%p10 bra 	$L__BB2_21;
	shl.b32 	%r66, %r4, 11;
	add.s32 	%r68, %r10, %r66;
	ld.shared.u32 	%r69, [%r68+-2052];
	ld.shared.u32 	%r70, [%r68+-4];
	add.s32 	%r71, %r70, %r69;
	st.shared.u32 	[%r68+-4], %r71;
$L__BB2_21:
	bar.sync 	0;
	setp.ne.s32 	%p11, %r1, 0;
	@%p11 bra 	$L__BB2_23;
	ld.shared.u32 	%r72, [_ZZ17blelloch_scan_addPiS_iE4temp+4092];
	ld.shared.u32 	%r73, [_ZZ17blelloch_scan_addPiS_iE4temp+8188];
	add.s32 	%r74, %r73, %r72;
	st.shared.u32 	[_ZZ17blelloch_scan_addPiS_iE4temp+8188], %r74;
$L__BB2_23:
	setp.ne.s32 	%p12, %r1, 0;
	bar.sync 	0;
	@%p12 bra 	$L__BB2_25;
	ld.shared.u32 	%r75, [_ZZ17blelloch_scan_addPiS_iE4temp+4092];
	ld.shared.u32 	%r76, [_ZZ17blelloch_scan_addPiS_iE4temp+6140];
	add.s32 	%r77, %r76, %r75;
	st.shared.u32 	[_ZZ17blelloch_scan_addPiS_iE4temp+6140], %r77;
$L__BB2_25:
	bar.sync 	0;
	setp.gt.u32 	%p13, %r1, 2;
	@%p13 bra 	$L__BB2_27;
	shl.b32 	%r78, %r4, 10;
	add.s32 	%r80, %r10, %r78;
	ld.shared.u32 	%r81, [%r80+-4];
	ld.shared.u32 	%r82, [%r80+1020];
	add.s32 	%r83, %r82, %r81;
	st.shared.u32 	[%r80+1020], %r83;
$L__BB2_27:
	bar.sync 	0;
	setp.gt.u32 	%p14, %r1, 6;
	@%p14 bra 	$L__BB2_29;
	shl.b32 	%r84, %r4, 9;
	add.s32 	%r86, %r10, %r84;
	ld.shared.u32 	%r87, [%r86+-4];
	ld.shared.u32 	%r88, [%r86+508];
	add.s32 	%r89, %r88, %r87;
	st.shared.u32 	[%r86+508], %r89;
$L__BB2_29:
	bar.sync 	0;
	setp.gt.u32 	%p15, %r1, 14;
	@%p15 bra 	$L__BB2_31;
	shl.b32 	%r90, %r4, 8;
	add.s32 	%r92, %r10, %r90;
	ld.shared.u32 	%r93, [%r92+-4];
	ld.shared.u32 	%r94, [%r92+252];
	add.s32 	%r95, %r94, %r93;
	st.shared.u32 	[%r92+252], %r95;
$L__BB2_31:
	bar.sync 	0;
	setp.gt.u32 	%p16, %r1, 30;
	@%p16 bra 	$L__BB2_33;
	shl.b32 	%r96, %r4, 7;
	add.s32 	%r98, %r10, %r96;
	ld.shared.u32 	%r99, [%r98+-4];
	ld.shared.u32 	%r100, [%r98+124];
	add.s32 	%r101, %r100, %r99;
	st.shared.u32 	[%r98+124], %r101;
$L__BB2_33:
	bar.sync 	0;
	setp.gt.u32 	%p17, %r1, 62;
	@%p17 bra 	$L__BB2_35;
	shl.b32 	%r102, %r4, 6;
	add.s32 	%r104, %r10, %r102;
	ld.shared.u32 	%r105, [%r104+-4];
	ld.shared.u32 	%r106, [%r104+60];
	add.s32 	%r107, %r106, %r105;
	st.shared.u32 	[%r104+60], %r107;
$L__BB2_35:
	bar.sync 	0;
	setp.gt.u32 	%p18, %r1, 126;
	@%p18 bra 	$L__BB2_37;
	shl.b32 	%r108, %r4, 5;
	add.s32 	%r110, %r10, %r108;
	ld.shared.u32 	%r111, [%r110+-4];
	ld.shared.u32 	%r112, [%r110+28];
	add.s32 	%r113, %r112, %r111;
	st.shared.u32 	[%r110+28], %r113;
$L__BB2_37:
	bar.sync 	0;
	setp.gt.u32 	%p19, %r1, 254;
	@%p19 bra 	$L__BB2_39;
	shl.b32 	%r114, %r4, 4;
	add.s32 	%r116, %r10, %r114;
	ld.shared.u32 	%r117, [%r116+-4];
	ld.shared.u32 	%r118, [%r116+12];
	add.s32 	%r119, %r118, %r117;
	st.shared.u32 	[%r116+12], %r119;
$L__BB2_39:
	bar.sync 	0;
	setp.gt.u32 	%p20, %r1, 510;
	@%p20 bra 	$L__BB2_41;
	shl.b32 	%r120, %r4, 3;
	add.s32 	%r122, %r10, %r120;
	ld.shared.u32 	%r123, [%r122+-4];
	ld.shared.u32 	%r124, [%r122+4];
	add.s32 	%r125, %r124, %r123;
	st.shared.u32 	[%r122+4], %r125;
$L__BB2_41:
	bar.sync 	0;
	setp.eq.s32 	%p21, %r1, 1023;
	@%p21 bra 	$L__BB2_43;
	ld.shared.u32 	%r126, [%r5+4];
	ld.shared.u32 	%r127, [%r5+8];
	add.s32 	%r128, %r127, %r126;
	st.shared.u32 	[%r5+8], %r128;
$L__BB2_43:
	setp.ge.s32 	%p22, %r2, %r6;
	bar.sync 	0;
	@%p22 bra 	$L__BB2_45;
	ld.shared.u32 	%r129, [%r3];
	cvta.to.global.u64 	%rd6, %rd2;
	mul.wide.s32 	%rd7, %r2, 4;
	add.s64 	%rd8, %rd6, %rd7;
	st.global.u32 	[%rd8], %r129;
$L__BB2_45:
	ret;

}
	// .globl	_Z26complete_blelloch_scan_addPiS_S_i
.visible .entry _Z26complete_blelloch_scan_addPiS_S_i(
	.param .u64 .ptr .align 1 _Z26complete_blelloch_scan_addPiS_S_i_param_0,
	.param .u64 .ptr .align 1 _Z26complete_blelloch_scan_addPiS_S_i_param_1,
	.param .u64 .ptr .align 1 _Z26complete_blelloch_scan_addPiS_S_i_param_2,
	.param .u32 _Z26complete_blelloch_scan_addPiS_S_i_param_3
)
{
	.reg .pred 	%p<24>;
	.reg .b32 	%r<134>;
	.reg .b64 	%rd<13>;
	// demoted variable
	.shared .align 4 .b8 _ZZ26complete_blelloch_scan_addPiS_S_iE4temp[8192];
	ld.param.u64 	%rd1, [_Z26complete_blelloch_scan_addPiS_S_i_param_0];
	ld.param.u64 	%rd2, [_Z26complete_blelloch_scan_addPiS_S_i_param_1];
	ld.param.u64 	%rd3, [_Z26complete_blelloch_scan_addPiS_S_i_param_2];
	ld.param.u32 	%r8, [_Z26complete_blelloch_scan_addPiS_S_i_param_3];
	mov.u32 	%r1, %tid.x;
	mov.u32 	%r2, %ctaid.x;
	mov.u32 	%r3, %ntid.x;
	mad.lo.s32 	%r4, %r2, %r3, %r1;
	setp.ge.s32 	%p1, %r4, %r8;
	shl.b32 	%r9, %r1, 2;
	mov.u32 	%r10, _ZZ26complete_blelloch_scan_addPiS_S_iE4temp;
	add.s32 	%r5, %r10, %r9;
	@%p1 bra 	$L__BB3_2;
	cvta.to.global.u64 	%rd4, %rd1;
	mul.wide.s32 	%rd5, %r4, 4;
	add.s64 	%rd6, %rd4, %rd5;
	ld.global.u32 	%r12, [%rd6];
	st.shared.u32 	[%r5], %r12;
	bra.uni 	$L__BB3_3;
$L__BB3_2:
	mov.b32 	%r11, 0;
	st.shared.u32 	[%r5], %r11;
$L__BB3_3:
	bar.sync 	0;
	shl.b32 	%r13, %r1, 1;
	add.s32 	%r6, %r13, 2;
	bar.sync 	0;
	add.s32 	%r7, %r5, %r9;
	ld.shared.u32 	%r15, [%r7];
	ld.shared.u32 	%r16, [%r7+4];
	add.s32 	%r17, %r16, %r15;
	st.shared.u32 	[%r7+4], %r17;
	bar.sync 	0;
	setp.gt.u32 	%p2, %r1, 511;
	@%p2 bra 	$L__BB3_5;
	shl.b32 	%r18, %r6, 3;
	add.s32 	%r20, %r10, %r18;
	ld.shared.u32 	%r21, [%r20+-12];
	ld.shared.u32 	%r22, [%r20+-4];
	add.s32 	%r23, %r22, %r21;
	st.shared.u32 	[%r20+-4], %r23;
$L__BB3_5:
	bar.sync 	0;
	setp.gt.u32 	%p3, %r1, 255;
	@%p3 bra 	$L__BB3_7;
	shl.b32 	%r24, %r6, 4;
	add.s32 	%r26, %r10, %r24;
	ld.shared.u32 	%r27, [%r26+-20];
	ld.shared.u32 	%r28, [%r26+-4];
	add.s32 	%r29, %r28, %r27;
	st.shared.u32 	[%r26+-4], %r29;
$L__BB3_7:
	bar.sync 	0;
	setp.gt.u32 	%p4, %r1, 127;
	@%p4 bra 	$L__BB3_9;
	shl.b32 	%r30, %r6, 5;
	add.s32 	%r32, %r10, %r30;
	ld.shared.u32 	%r33, [%r32+-36];
	ld.shared.u32 	%r34, [%r32+-4];
	add.s32 	%r35, %r34, %r33;
	st.shared.u32 	[%r32+-4], %r35;
$L__BB3_9:
	bar.sync 	0;
	setp.gt.u32 	%p5, %r1, 63;
	@%p5 bra 	$L__BB3_11;
	shl.b32 	%r36, %r6, 6;
	add.s32 	%r38, %r10, %r36;
	ld.shared.u32 	%r39, [%r38+-68];
	ld.shared.u32 	%r40, [%r38+-4];
	add.s32 	%r41, %r40, %r39;
	st.shared.u32 	[%r38+-4], %r41;
$L__BB3_11:
	bar.sync 	0;
	setp.gt.u32 	%p6, %r1, 31;
	@%p6 bra 	$L__BB3_13;
	shl.b32 	%r42, %r6, 7;
	add.s32 	%r44, %r10, %r42;
	ld.shared.u32 	%r45, [%r44+-132];
	ld.shared.u32 	%r46, [%r44+-4];
	add.s32 	%r47, %r46, %r45;
	st.shared.u32 	[%r44+-4], %r47;
$L__BB3_13:
	bar.sync 	0;
	setp.gt.u32 	%p7, %r1, 15;
	@%p7 bra 	$L__BB3_15;
	shl.b32 	%r48, %r6, 8;
	add.s32 	%r50, %r10, %r48;
	ld.shared.u32 	%r51, [%r50+-260];
	ld.shared.u32 	%r52, [%r50+-4];
	add.s32 	%r53, %r52, %r51;
	st.shared.u32 	[%r50+-4], %r53;
$L__BB3_15:
	bar.sync 	0;
	setp.gt.u32 	%p8, %r1, 7;
	@%p8 bra 	$L__BB3_17;
	shl.b32 	%r54, %r6, 9;
	add.s32 	%r56, %r10, %r54;
	ld.shared.u32 	%r57, [%r56+-516];
	ld.shared.u32 	%r58, [%r56+-4];
	add.s32 	%r59, %r58, %r57;
	st.shared.u32 	[%r56+-4], %r59;
$L__BB3_17:
	bar.sync 	0;
	setp.gt.u32 	%p9, %r1, 3;
	@%p9 bra 	$L__BB3_19;
	shl.b32 	%r60, %r6, 10;
	add.s32 	%r62, %r10, %r60;
	ld.shared.u32 	%r63, [%r62+-1028];
	ld.shared.u32 	%r64, [%r62+-4];
	add.s32 	%r65, %r64, %r63;
	st.shared.u32 	[%r62+-4], %r65;
$L__BB3_19:
	bar.sync 	0;
	setp.gt.u32 	%p10, %r1, 1;
	@%p10 bra 	$L__BB3_21;
	shl.b32 	%r66, %r6, 11;
	add.s32 	%r68, %r10, %r66;
	ld.shared.u32 	%r69, [%r68+-2052];
	ld.shared.u32 	%r70, [%r68+-4];
	add.s32 	%r71, %r70, %r69;
	st.shared.u32 	[%r68+-4], %r71;
$L__BB3_21:
	bar.sync 	0;
	setp.ne.s32 	%p11, %r1, 0;
	@%p11 bra 	$L__BB3_23;
	ld.shared.u32 	%r72, [_ZZ26complete_blelloch_scan_addPiS_S_iE4temp+4092];
	ld.shared.u32 	%r73, [_ZZ26complete_blelloch_scan_addPiS_S_iE4temp+8188];
	add.s32 	%r74, %r73, %r72;
	st.shared.u32 	[_ZZ26complete_blelloch_scan_addPiS_S_iE4temp+8188], %r74;
$L__BB3_23:
	setp.ne.s32 	%p12, %r1, 0;
	bar.sync 	0;
	@%p12 bra 	$L__BB3_25;
	ld.shared.u32 	%r75, [_ZZ26complete_blelloch_scan_addPiS_S_iE4temp+4092];
	ld.shared.u32 	%r76, [_ZZ26complete_blelloch_scan_addPiS_S_iE4temp+6140];
	add.s32 	%r77, %r76, %r75;
	st.shared.u32 	[_ZZ26complete_blelloch_scan_addPiS_S_iE4temp+6140], %r77;
$L__BB3_25:
	bar.sync 	0;
	setp.gt.u32 	%p13, %r1, 2;
	@%p13 bra 	$L__BB3_27;
	shl.b32 	%r78, %r6, 10;
	add.s32 	%r80, %r10, %r78;
	ld.shared.u32 	%r81, [%r80+-4];
	ld.shared.u32 	%r82, [%r80+1020];
	add.s32 	%r83, %r82, %r81;
	st.shared.u32 	[%r80+1020], %r83;
$L__BB3_27:
	bar.sync 	0;
	setp.gt.u32 	%p14, %r1, 6;
	@%p14 bra 	$L__BB3_29;
	shl.b32 	%r84, %r6, 9;
	add.s32 	%r86, %r10, %r84;
	ld.shared.u32 	%r87, [%r86+-4];
	ld.shared.u32 	%r88, [%r86+508];
	add.s32 	%r89, %r88, %r87;
	st.shared.u32 	[%r86+508], %r89;
$L__BB3_29:
	bar.sync 	0;
	setp.gt.u32 	%p15, %r1, 14;
	@%p15 bra 	$L__BB3_31;
	shl.b32 	%r90, %r6, 8;
	add.s32 	%r92, %r10, %r90;
	ld.shared.u32 	%r93, [%r92+-4];
	ld.shared.u32 	%r94, [%r92+252];
	add.s32 	%r95, %r94, %r93;
	st.shared.u32 	[%r92+252], %r95;
$L__BB3_31:
	bar.sync 	0;
	setp.gt.u32 	%p16, %r1, 30;
	@%p16 bra 	$L__BB3_33;
	shl.b32 	%r96, %r6, 7;
	add.s32 	%r98, %r10, %r96;
	ld.shared.u32 	%r99, [%r98+-4];
	ld.shared.u32 	%r100, [%r98+124];
	add.s32 	%r101, %r100, %r99;
	st.shared.u32 	[%r98+124], %r101;
$L__BB3_33:
	bar.sync 	0;
	setp.gt.u32 	%p17, %r1, 62;
	@%p17 bra 	$L__BB3_35;
	shl.b32 	%r102, %r6, 6;
	add.s32 	%r104, %r10, %r102;
	ld.shared.u32 	%r105, [%r104+-4];
	ld.shared.u32 	%r106, [%r104+60];
	add.s32 	%r107, %r106, %r105;
	st.shared.u32 	[%r104+60], %r107;
$L__BB3_35:
	bar.sync 	0;
	setp.gt.u32 	%p18, %r1, 126;
	@%p18 bra 	$L__BB3_37;
	shl.b32 	%r108, %r6, 5;
	add.s32 	%r110, %r10, %r108;
	ld.shared.u32 	%r111, [%r110+-4];
	ld.shared.u32 	%r112, [%r110+28];
	add.s32 	%r113, %r112, %r111;
	st.shared.u32 	[%r110+28], %r113;
$L__BB3_37:
	bar.sync 	0;
	setp.gt.u32 	%p19, %r1, 254;
	@%p19 bra 	$L__BB3_39;
	shl.b32 	%r114, %r6, 4;
	add.s32 	%r116, %r10, %r114;
	ld.shared.u32 	%r117, [%r116+-4];
	ld.shared.u32 	%r118, [%r116+12];
	add.s32 	%r119, %r118, %r117;
	st.shared.u32 	[%r116+12], %r119;
$L__BB3_39:
	bar.sync 	0;
	setp.gt.u32 	%p20, %r1, 510;
	@%p20 bra 	$L__BB3_41;
	shl.b32 	%r120, %r6, 3;
	add.s32 	%r122, %r10, %r120;
	ld.shared.u32 	%r123, [%r122+-4];
	ld.shared.u32 	%r124, [%r122+4];
	add.s32 	%r125, %r124, %r123;
	st.shared.u32 	[%r122+4], %r125;
$L__BB3_41:
	bar.sync 	0;
	setp.eq.s32 	%p21, %r1, 1023;
	@%p21 bra 	$L__BB3_43;
	ld.shared.u32 	%r126, [%r7+4];
	ld.shared.u32 	%r127, [%r7+8];
	add.s32 	%r128, %r127, %r126;
	st.shared.u32 	[%r7+8], %r128;
$L__BB3_43:
	setp.ge.s32 	%p22, %r4, %r8;
	bar.sync 	0;
	@%p22 bra 	$L__BB3_45;
	ld.shared.u32 	%r129, [%r5];
	cvta.to.global.u64 	%rd7, %rd2;
	mul.wide.s32 	%rd8, %r4, 4;
	add.s64 	%rd9, %rd7, %rd8;
	st.global.u32 	[%rd9], %r129;
$L__BB3_45:
	setp.ne.s32 	%p23, %r1, 0;
	@%p23 bra 	$L__BB3_47;
	shl.b32 	%r130, %r3, 2;
	add.s32 	%r132, %r10, %r130;
	ld.shared.u32 	%r133, [%r132+-4];
	cvta.to.global.u64 	%rd10, %rd3;
	mul.wide.u32 	%rd11, %r2, 4;
	add.s64 	%rd12, %rd10, %rd11;
	st.global.u32 	[%rd12], %r133;
$L__BB3_47:
	ret;

}
	// .globl	_Z7add_sumPiS_i
.visible .entry _Z7add_sumPiS_i(
	.param .u64 .ptr .align 1 _Z7add_sumPiS_i_param_0,
	.param .u64 .ptr .align 1 _Z7add_sumPiS_i_param_1,
	.param .u32 _Z7add_sumPiS_i_param_2
)
{
	.reg .pred 	%p<4>;
	.reg .b32 	%r<10>;
	.reg .b64 	%rd<9>;

	ld.param.u64 	%rd1, [_Z7add_sumPiS_i_param_0];
	ld.param.u64 	%rd2, [_Z7add_sumPiS_i_param_1];
	ld.param.u32 	%r3, [_Z7add_sumPiS_i_param_2];
	mov.u32 	%r1, %ctaid.x;
	mov.u32 	%r4, %ntid.x;
	mov.u32 	%r5, %tid.x;
	mad.lo.s32 	%r2, %r1, %r4, %r5;
	setp.eq.s32 	%p1, %r1, 0;
	setp.ge.s32 	%p2, %r2, %r3;
	or.pred  	%p3, %p1, %p2;
	@%p3 bra 	$L__BB4_2;
	cvta.to.global.u64 	%rd3, %rd2;
	cvta.to.global.u64 	%rd4, %rd1;
	add.s32 	%r6, %r1, -1;
	mul.wide.u32 	%rd5, %r6, 4;
	add.s64 	%rd6, %rd3, %rd5;
	ld.global.u32 	%r7, [%rd6];
	mul.wide.s32 	%rd7, %r2, 4;
	add.s64 	%rd8, %rd4, %rd7;
	ld.global.u32 	%r8, [%rd8];
	add.s32 	%r9, %r8, %r7;
	st.global.u32 	[%rd8], %r9;
$L__BB4_2:
	ret;

}


// ===== COMPILED SASS (sm_100) =====

	.target	sm_100

	.elftype	@"ET_EXEC"


//--------------------- .note.nv.tkinfo           --------------------------
	.section	.note.nv.tkinfo,"",@"SHT_NOTE"
	.sectionflags	@"SHF_NOTE_NV_TKINFO"
	.tkinfo
        /*0018*/ 	.word	0x00000002
        /*0030*/ 	.string	""
        /*0030*/ 	.string	"ptxas"
        /*0030*/ 	.string	"Cuda compilation tools, release 13.0, V13.0.88"
        /*0030*/ 	.string	"Build cuda_13.0.r13.0/compiler.36424714_0"
        /*0030*/ 	.string	"-arch sm_100 -m 64 "



//--------------------- .note.nv.cuinfo           --------------------------
	.section	.note.nv.cuinfo,"",@"SHT_NOTE"
	.sectionflags	@"SHF_NOTE_NV_CUINFO"
        /*0018*/ 	.short	0x0002
        /*001a*/ 	.short	0x0064
        /*001c*/ 	.short	0x0082
	.zero		2


//--------------------- .nv.info                  --------------------------
	.section	.nv.info,"",@"SHT_CUDA_INFO"
	.align	4


	//----- nvinfo : EIATTR_REGCOUNT
	.align		4
        /*0000*/ 	.byte	0x04, 0x2f
        /*0002*/ 	.short	(.L_1 - .L_0)
	.align		4
.L_0:
        /*0004*/ 	.word	index@(_Z14naive_scan_addPiS_i)
        /*0008*/ 	.word	0x0000001b


	//----- nvinfo : EIATTR_FRAME_SIZE
	.align		4
.L_1:
        /*000c*/ 	.byte	0x04, 0x11
        /*000e*/ 	.short	(.L_3 - .L_2)
	.align		4
.L_2:
        /*0010*/ 	.word	index@(_Z14naive_scan_addPiS_i)
        /*0014*/ 	.word	0x00000000


	//----- nvinfo : EIATTR_REGCOUNT
	.align		4
.L_3:
        /*0018*/ 	.byte	0x04, 0x2f
        /*001a*/ 	.short	(.L_5 - .L_4)
	.align		4
.L_4:
        /*001c*/ 	.word	index@(_Z12HnS_scan_addPiS_i)
        /*0020*/ 	.word	0x0000000c


	//----- nvinfo : EIATTR_FRAME_SIZE
	.align		4
.L_5:
        /*0024*/ 	.byte	0x04, 0x11
        /*0026*/ 	.short	(.L_7 - .L_6)
	.align		4
.L_6:
        /*0028*/ 	.word	index@(_Z12HnS_scan_addPiS_i)
        /*002c*/ 	.word	0x00000000


	//----- nvinfo : EIATTR_REGCOUNT
	.align		4
.L_7:
        /*0030*/ 	.byte	0x04, 0x2f
        /*0032*/ 	.short	(.L_9 - .L_8)
	.align		4
.L_8:
        /*0034*/ 	.word	index@(_Z17blelloch_scan_addPiS_i)
        /*0038*/ 	.word	0x0000000f


	//----- nvinfo : EIATTR_FRAME_SIZE
	.align		4
.L_9:
        /*003c*/ 	.byte	0x04, 0x11
        /*003e*/ 	.short	(.L_11 - .L_10)
	.align		4
.L_10:
        /*0040*/ 	.word	index@(_Z17blelloch_scan_addPiS_i)
        /*0044*/ 	.word	0x00000000


	//----- nvinfo : EIATTR_REGCOUNT
	.align		4
.L_11:
        /*0048*/ 	.byte	0x04, 0x2f
        /*004a*/ 	.short	(.L_13 - .L_12)
	.align		4
.L_12:
        /*004c*/ 	.word	index@(_Z26complete_blelloch_scan_addPiS_S_i)
        /*0050*/ 	.word	0x00000011


	//----- nvinfo : EIATTR_FRAME_SIZE
	.align		4
.L_13:
        /*0054*/ 	.byte	0x04, 0x11
        /*0056*/ 	.short	(.L_15 - .L_14)
	.align		4
.L_14:
        /*0058*/ 	.word	index@(_Z26complete_blelloch_scan_addPiS_S_i)
        /*005c*/ 	.word	0x00000000


	//----- nvinfo : EIATTR_REGCOUNT
	.align		4
.L_15:
        /*0060*/ 	.byte	0x04, 0x2f
        /*0062*/ 	.short	(.L_17 - .L_16)
	.align		4
.L_16:
        /*0064*/ 	.word	index@(_Z7add_sumPiS_i)
        /*0068*/ 	.word	0x0000000c


	//----- nvinfo : EIATTR_FRAME_SIZE
	.align		4
.L_17:
        /*006c*/ 	.byte	0x04, 0x11
        /*006e*/ 	.short	(.L_19 - .L_18)
	.align		4
.L_18:
        /*0070*/ 	.word	index@(_Z7add_sumPiS_i)
        /*0074*/ 	.word	0x00000000


	//----- nvinfo : EIATTR_MIN_STACK_SIZE
	.align		4
.L_19:
        /*0078*/ 	.byte	0x04, 0x12
        /*007a*/ 	.short	(.L_21 - .L_20)
	.align		4
.L_20:
        /*007c*/ 	.word	index@(_Z7add_sumPiS_i)
        /*0080*/ 	.word	0x00000000


	//----- nvinfo : EIATTR_MIN_STACK_SIZE
	.align		4
.L_21:
        /*0084*/ 	.byte	0x04, 0x12
        /*0086*/ 	.short	(.L_23 - .L_22)
	.align		4
.L_22:
        /*0088*/ 	.word	index@(_Z26complete_blelloch_scan_addPiS_S_i)
        /*008c*/ 	.word	0x00000000


	//----- nvinfo : EIATTR_MIN_STACK_SIZE
	.align		4
.L_23:
        /*0090*/ 	.byte	0x04, 0x12
        /*0092*/ 	.short	(.L_25 - .L_24)
	.align		4
.L_24:
        /*0094*/ 	.word	index@(_Z17blelloch_scan_addPiS_i)
        /*0098*/ 	.word	0x00000000


	//----- nvinfo : EIATTR_MIN_STACK_SIZE
	.align		4
.L_25:
        /*009c*/ 	.byte	0x04, 0x12
        /*009e*/ 	.short	(.L_27 - .L_26)
	.align		4
.L_26:
        /*00a0*/ 	.word	index@(_Z12HnS_scan_addPiS_i)
        /*00a4*/ 	.word	0x00000000


	//----- nvinfo : EIATTR_MIN_STACK_SIZE
	.align		4
.L_27:
        /*00a8*/ 	.byte	0x04, 0x12
        /*00aa*/ 	.short	(.L_29 - .L_28)
	.align		4
.L_28:
        /*00ac*/ 	.word	index@(_Z14naive_scan_addPiS_i)
        /*00b0*/ 	.word	0x00000000
.L_29:


//--------------------- .nv.compat                --------------------------
	.section	.nv.compat,"",@"SHT_CUDA_COMPAT_INFO"
	.align	4
        /*0000*/ 	.byte	0x02, 0x09, 0x00, 0x00, 0x02, 0x02, 0x01, 0x00, 0x02, 0x05, 0x05, 0x00, 0x03, 0x07, 0x01, 0x01
        /*0010*/ 	.byte	0x02, 0x03, 0x00, 0x00, 0x02, 0x06, 0x01, 0x00, 0x04, 0x0b, 0x08, 0x00, 0x09, 0x00, 0x00, 0x00
        /*0020*/ 	.byte	0x00, 0x00, 0x00, 0x00


//--------------------- .nv.info._Z7add_sumPiS_i  --------------------------
	.section	.nv.info._Z7add_sumPiS_i,"",@"SHT_CUDA_INFO"
	.sectionflags	@""
	.align	4


	//----- nvinfo : EIATTR_CUDA_API_VERSION
	.align		4
        /*0000*/ 	.byte	0x04, 0x37
        /*0002*/ 	.short	(.L_31 - .L_30)
.L_30:
        /*0004*/ 	.word	0x00000082


	//----- nvinfo : EIATTR_KPARAM_INFO
	.align		4
.L_31:
        /*0008*/ 	.byte	0x04, 0x17
        /*000a*/ 	.short	(.L_33 - .L_32)
.L_32:
        /*000c*/ 	.word	0x00000000
        /*0010*/ 	.short	0x0002
        /*0012*/ 	.short	0x0010
        /*0014*/ 	.byte	0x00, 0xf0, 0x11, 0x00


	//----- nvinfo : EIATTR_KPARAM_INFO
	.align		4
.L_33:
        /*0018*/ 	.byte	0x04, 0x17
        /*001a*/ 	.short	(.L_35 - .L_34)
.L_34:
        /*001c*/ 	.word	0x00000000
        /*0020*/ 	.short	0x0001
        /*0022*/ 	.short	0x0008
        /*0024*/ 	.byte	0x00, 0xf5, 0x21, 0x00


	//----- nvinfo : EIATTR_KPARAM_INFO
	.align		4
.L_35:
        /*0028*/ 	.byte	0x04, 0x17
        /*002a*/ 	.short	(.L_37 - .L_36)
.L_36:
        /*002c*/ 	.word	0x00000000
        /*0030*/ 	.short	0x0000
        /*0032*/ 	.short	0x0000
        /*0034*/ 	.byte	0x00, 0xf5, 0x21, 0x00


	//----- nvinfo : EIATTR_SPARSE_MMA_MASK
	.align		4
.L_37:
        /*0038*/ 	.byte	0x03, 0x50
        /*003a*/ 	.short	0x0000


	//----- nvinfo : EIATTR_MAXREG_COUNT
	.align		4
        /*003c*/ 	.byte	0x03, 0x1b
        /*003e*/ 	.short	0x00ff


	//----- nvinfo : EIATTR_MERCURY_ISA_VERSION
	.align		4
        /*0040*/ 	.byte	0x03, 0x5f
        /*0042*/ 	.short	0x0101


	//----- nvinfo : EIATTR_VRC_CTA_INIT_COUNT
	.align		4
        /*0044*/ 	.byte	0x02, 0x4a
	.zero		1
	.zero		1


	//----- nvinfo : EIATTR_EXIT_INSTR_OFFSETS
	.align		4
        /*0048*/ 	.byte	0x04, 0x1c
        /*004a*/ 	.short	(.L_39 - .L_38)


	//   ....[0]....
.L_38:
        /*004c*/ 	.word	0x00000080


	//   ....[1]....
        /*0050*/ 	.word	0x00000130


	//----- nvinfo : EIATTR_CBANK_PARAM_SIZE
	.align		4
.L_39:
        /*0054*/ 	.byte	0x03, 0x19
        /*0056*/ 	.short	0x0014


	//----- nvinfo : EIATTR_PARAM_CBANK
	.align		4
        /*0058*/ 	.byte	0x04, 0x0a
        /*005a*/ 	.short	(.L_41 - .L_40)
	.align		4
.L_40:
        /*005c*/ 	.word	index@(.nv.constant0._Z7add_sumPiS_i)
        /*0060*/ 	.short	0x0380
        /*0062*/ 	.short	0x0014


	//----- nvinfo : EIATTR_SW_WAR
	.align		4
.L_41:
        /*0064*/ 	.byte	0x04, 0x36
        /*0066*/ 	.short	(.L_43 - .L_42)
.L_42:
        /*0068*/ 	.word	0x00000008
.L_43:


//--------------------- .nv.info._Z26complete_blelloch_scan_addPiS_S_i --------------------------
	.section	.nv.info._Z26complete_blelloch_scan_addPiS_S_i,"",@"SHT_CUDA_INFO"
	.sectionflags	@""
	.align	4


	//----- nvinfo : EIATTR_CUDA_API_VERSION
	.align		4
        /*0000*/ 	.byte	0x04, 0x37
        /*0002*/ 	.short	(.L_45 - .L_44)
.L_44:
        /*0004*/ 	.word	0x00000082


	//----- nvinfo : EIATTR_KPARAM_INFO
	.align		4
.L_45:
        /*0008*/ 	.byte	0x04, 0x17
        /*000a*/ 	.short	(.L_47 - .L_46)
.L_46:
        /*000c*/ 	.word	0x00000000
        /*0010*/ 	.short	0x0003
        /*0012*/ 	.short	0x0018
        /*0014*/ 	.byte	0x00, 0xf0, 0x11, 0x00


	//----- nvinfo : EIATTR_KPARAM_INFO
	.align		4
.L_47:
        /*0018*/ 	.byte	0x04, 0x17
        /*001a*/ 	.short	(.L_49 - .L_48)
.L_48:
        /*001c*/ 	.word	0x00000000
        /*0020*/ 	.short	0x0002
        /*0022*/ 	.short	0x0010
        /*0024*/ 	.byte	0x00, 0xf5, 0x21, 0x00


	//----- nvinfo : EIATTR_KPARAM_INFO
	.align		4
.L_49:
        /*0028*/ 	.byte	0x04, 0x17
        /*002a*/ 	.short	(.L_51 - .L_50)
.L_50:
        /*002c*/ 	.word	0x00000000
        /*0030*/ 	.short	0x0001
        /*0032*/ 	.short	0x0008
        /*0034*/ 	.byte	0x00, 0xf5, 0x21, 0x00


	//----- nvinfo : EIATTR_KPARAM_INFO
	.align		4
.L_51:
        /*0038*/ 	.byte	0x04, 0x17
        /*003a*/ 	.short	(.L_53 - .L_52)
.L_52:
        /*003c*/ 	.word	0x00000000
        /*0040*/ 	.short	0x0000
        /*0042*/ 	.short	0x0000
        /*0044*/ 	.byte	0x00, 0xf5, 0x21, 0x00


	//----- nvinfo : EIATTR_SPARSE_MMA_MASK
	.align		4
.L_53:
        /*0048*/ 	.byte	0x03, 0x50
        /*004a*/ 	.short	0x0000


	//----- nvinfo : EIATTR_MAXREG_COUNT
	.align		4
        /*004c*/ 	.byte	0x03, 0x1b
        /*004e*/ 	.short	0x00ff


	//----- nvinfo : EIATTR_NUM_BARRIERS
	.align		4
        /*0050*/ 	.byte	0x02, 0x4c
        /*0052*/ 	.byte	0x01
	.zero		1


	//----- nvinfo : EIATTR_MERCURY_ISA_VERSION
	.align		4
        /*0054*/ 	.byte	0x03, 0x5f
        /*0056*/ 	.short	0x0101


	//----- nvinfo : EIATTR_VRC_CTA_INIT_COUNT
	.align		4
        /*0058*/ 	.byte	0x02, 0x4a
	.zero		1
	.zero		1


	//----- nvinfo : EIATTR_EXIT_INSTR_OFFSETS
	.align		4
        /*005c*/ 	.byte	0x04, 0x1c
        /*005e*/ 	.short	(.L_55 - .L_54)


	//   ....[0]....
.L_54:
        /*0060*/ 	.word	0x00000a50


	//   ....[1]....
        /*0064*/ 	.word	0x00000ab0


	//----- nvinfo : EIATTR_CBANK_PARAM_SIZE
	.align		4
.L_55:
        /*0068*/ 	.byte	0x03, 0x19
        /*006a*/ 	.short	0x001c


	//----- nvinfo : EIATTR_PARAM_CBANK
	.align		4
        /*006c*/ 	.byte	0x04, 0x0a
        /*006e*/ 	.short	(.L_57 - .L_56)
	.align		4
.L_56:
        /*0070*/ 	.word	index@(.nv.constant0._Z26complete_blelloch_scan_addPiS_S_i)
        /*0074*/ 	.short	0x0380
        /*0076*/ 	.short	0x001c


	//----- nvinfo : EIATTR_SW_WAR
	.align		4
.L_57:
        /*0078*/ 	.byte	0x04, 0x36
        /*007a*/ 	.short	(.L_59 - .L_58)
.L_58:
        /*007c*/ 	.word	0x00000008
.L_59:


//--------------------- .nv.info._Z17blelloch_scan_addPiS_i --------------------------
	.section	.nv.info._Z17blelloch_scan_addPiS_i,"",@"SHT_CUDA_INFO"
	.sectionflags	@""
	.align	4


	//----- nvinfo : EIATTR_CUDA_API_VERSION
	.align		4
        /*0000*/ 	.byte	0x04, 0x37
        /*0002*/ 	.short	(.L_61 - .L_60)
.L_60:
        /*0004*/ 	.word	0x00000082


	//----- nvinfo : EIATTR_KPARAM_INFO
	.align		4
.L_61:
        /*0008*/ 	.byte	0x04, 0x17
        /*000a*/ 	.short	(.L_63 - .L_62)
.L_62:
        /*000c*/ 	.word	0x00000000
        /*0010*/ 	.short	0x0002
        /*0012*/ 	.short	0x0010
        /*0014*/ 	.byte	0x00, 0xf0, 0x11, 0x00


	//----- nvinfo : EIATTR_KPARAM_INFO
	.align		4
.L_63:
        /*0018*/ 	.byte	0x04, 0x17
        /*001a*/ 	.short	(.L_65 - .L_64)
.L_64:
        /*001c*/ 	.word	0x00000000
        /*0020*/ 	.short	0x0001
        /*0022*/ 	.short	0x0008
        /*0024*/ 	.byte	0x00, 0xf5, 0x21, 0x00


	//----- nvinfo : EIATTR_KPARAM_INFO
	.align		4
.L_65:
        /*0028*/ 	.byte	0x04, 0x17
        /*002a*/ 	.short	(.L_67 - .L_66)
.L_66:
        /*002c*/ 	.word	0x00000000
        /*0030*/ 	.short	0x0000
        /*0032*/ 	.short	0x0000
        /*0034*/ 	.byte	0x00, 0xf5, 0x21, 0x00


	//----- nvinfo : EIATTR_SPARSE_MMA_MASK
	.align		4
.L_67:
        /*0038*/ 	.byte	0x03, 0x50
        /*003a*/ 	.short	0x0000


	//----- nvinfo : EIATTR_MAXREG_COUNT
	.align		4
        /*003c*/ 	.byte	0x03, 0x1b
        /*003e*/ 	.short	0x00ff


	//----- nvinfo : EIATTR_NUM_BARRIERS
	.align		4
        /*0040*/ 	.byte	0x02, 0x4c
        /*0042*/ 	.byte	0x01
	.zero		1


	//----- nvinfo : EIATTR_MERCURY_ISA_VERSION
	.align		4
        /*0044*/ 	.byte	0x03, 0x5f
        /*0046*/ 	.short	0x0101


	//----- nvinfo : EIATTR_VRC_CTA_INIT_COUNT
	.align		4
        /*0048*/ 	.byte	0x02, 0x4a
	.zero		1
	.zero		1


	//----- nvinfo : EIATTR_EXIT_INSTR_OFFSETS
	.align		4
        /*004c*/ 	.byte	0x04, 0x1c
        /*004e*/ 	.short	(.L_69 - .L_68)


	//   ....[0]....
.L_68:
        /*0050*/ 	.word	0x00000a10


	//   ....[1]....
        /*0054*/ 	.word	0x00000a60


	//----- nvinfo : EIATTR_CBANK_PARAM_SIZE
	.align		4
.L_69:
        /*0058*/ 	.byte	0x03, 0x19
        /*005a*/ 	.short	0x0014


	//----- nvinfo : EIATTR_PARAM_CBANK
	.align		4
        /*005c*/ 	.byte	0x04, 0x0a
        /*005e*/ 	.short	(.L_71 - .L_70)
	.align		4
.L_70:
        /*0060*/ 	.word	index@(.nv.constant0._Z17blelloch_scan_addPiS_i)
        /*0064*/ 	.short	0x0380
        /*0066*/ 	.short	0x0014


	//----- nvinfo : EIATTR_SW_WAR
	.align		4
.L_71:
        /*0068*/ 	.byte	0x04, 0x36
        /*006a*/ 	.short	(.L_73 - .L_72)
.L_72:
        /*006c*/ 	.word	0x00000008
.L_73:


//--------------------- .nv.info._Z12HnS_scan_addPiS_i --------------------------
	.section	.nv.info._Z12HnS_scan_addPiS_i,"",@"SHT_CUDA_INFO"
	.sectionflags	@""
	.align	4


	//----- nvinfo : EIATTR_CUDA_API_VERSION
	.align		4
        /*0000*/ 	.byte	0x04, 0x37
        /*0002*/ 	.short	(.L_75 - .L_74)
.L_74:
        /*0004*/ 	.word	0x00000082


	//----- nvinfo : EIATTR_KPARAM_INFO
	.align		4
.L_75:
        /*0008*/ 	.byte	0x04, 0x17
        /*000a*/ 	.short	(.L_77 - .L_76)
.L_76:
        /*000c*/ 	.word	0x00000000
        /*0010*/ 	.short	0x0002
        /*0012*/ 	.short	0x0010
        /*0014*/ 	.byte	0x00, 0xf0, 0x11, 0x00


	//----- nvinfo : EIATTR_KPARAM_INFO
	.align		4
.L_77:
        /*0018*/ 	.byte	0x04, 0x17
        /*001a*/ 	.short	(.L_79 - .L_78)
.L_78:
        /*001c*/ 	.word	0x00000000
        /*0020*/ 	.short	0x0001
        /*0022*/ 	.short	0x0008
        /*0024*/ 	.byte	0x00, 0xf5, 0x21, 0x00


	//----- nvinfo : EIATTR_KPARAM_INFO
	.align		4
.L_79:
        /*0028*/ 	.byte	0x04, 0x17
        /*002a*/ 	.short	(.L_81 - .L_80)
.L_80:
        /*002c*/ 	.word	0x00000000
        /*0030*/ 	.short	0x0000
        /*0032*/ 	.short	0x0000
        /*0034*/ 	.byte	0x00, 0xf5, 0x21, 0x00


	//----- nvinfo : EIATTR_SPARSE_MMA_MASK
	.align		4
.L_81:
        /*0038*/ 	.byte	0x03, 0x50
        /*003a*/ 	.short	0x0000


	//----- nvinfo : EIATTR_MAXREG_COUNT
	.align		4
        /*003c*/ 	.byte	0x03, 0x1b
        /*003e*/ 	.short	0x00ff


	//----- nvinfo : EIATTR_NUM_BARRIERS
	.align		4
        /*0040*/ 	.byte	0x02, 0x4c
        /*0042*/ 	.byte	0x01
	.zero		1


	//----- nvinfo : EIATTR_MERCURY_ISA_VERSION
	.align		4
        /*0044*/ 	.byte	0x03, 0x5f
        /*0046*/ 	.short	0x0101


	//----- nvinfo : EIATTR_VRC_CTA_INIT_COUNT
	.align		4
        /*0048*/ 	.byte	0x02, 0x4a
	.zero		1
	.zero		1


	//----- nvinfo : EIATTR_EXIT_INSTR_OFFSETS
	.align		4
        /*004c*/ 	.byte	0x04, 0x1c
        /*004e*/ 	.short	(.L_83 - .L_82)


	//   ....[0]....
.L_82:
        /*0050*/ 	.word	0x00000070


	//   ....[1]....
        /*0054*/ 	.word	0x00000640


	//----- nvinfo : EIATTR_CBANK_PARAM_SIZE
	.align		4
.L_83:
        /*0058*/ 	.byte	0x03, 0x19
        /*005a*/ 	.short	0x0014


	//----- nvinfo : EIATTR_PARAM_CBANK
	.align		4
        /*005c*/ 	.byte	0x04, 0x0a
        /*005e*/ 	.short	(.L_85 - .L_84)
	.align		4
.L_84:
        /*0060*/ 	.word	index@(.nv.constant0._Z12HnS_scan_addPiS_i)
        /*0064*/ 	.short	0x0380
        /*0066*/ 	.short	0x0014


	//----- nvinfo : EIATTR_SW_WAR
	.align		4
.L_85:
        /*0068*/ 	.byte	0x04, 0x36
        /*006a*/ 	.short	(.L_87 - .L_86)
.L_86:
        /*006c*/ 	.word	0x00000008
.L_87:


//--------------------- .nv.info._Z14naive_scan_addPiS_i --------------------------
	.section	.nv.info._Z14naive_scan_addPiS_i,"",@"SHT_CUDA_INFO"
	.sectionflags	@""
	.align	4


	//----- nvinfo : EIATTR_CUDA_API_VERSION
	.align		4
        /*0000*/ 	.byte	0x04, 0x37
        /*0002*/ 	.short	(.L_89 - .L_88)
.L_88:
        /*0004*/ 	.word	0x00000082


	//----- nvinfo : EIATTR_KPARAM_INFO
	.align		4
.L_89:
        /*0008*/ 	.byte	0x04, 0x17
        /*000a*/ 	.short	(.L_91 - .L_90)
.L_90:
        /*000c*/ 	.word	0x00000000
        /*0010*/ 	.short	0x0002
        /*0012*/ 	.short	0x0010
        /*0014*/ 	.byte	0x00, 0xf0, 0x11, 0x00


	//----- nvinfo : EIATTR_KPARAM_INFO
	.align		4
.L_91:
        /*0018*/ 	.byte	0x04, 0x17
        /*001a*/ 	.short	(.L_93 - .L_92)
.L_92:
        /*001c*/ 	.word	0x00000000
        /*0020*/ 	.short	0x0001
        /*0022*/ 	.short	0x0008
        /*0024*/ 	.byte	0x00, 0xf5, 0x21, 0x00


	//----- nvinfo : EIATTR_KPARAM_INFO
	.align		4
.L_93:
        /*0028*/ 	.byte	0x04, 0x17
        /*002a*/ 	.short	(.L_95 - .L_94)
.L_94:
        /*002c*/ 	.word	0x00000000
        /*0030*/ 	.short	0x0000
        /*0032*/ 	.short	0x0000
        /*0034*/ 	.byte	0x00, 0xf5, 0x21, 0x00


	//----- nvinfo : EIATTR_SPARSE_MMA_MASK
	.align		4
.L_95:
        /*0038*/ 	.byte	0x03, 0x50
        /*003a*/ 	.short	0x0000


	//----- nvinfo : EIATTR_MAXREG_COUNT
	.align		4
        /*003c*/ 	.byte	0x03, 0x1b
        /*003e*/ 	.short	0x00ff


	//----- nvinfo : EIATTR_MERCURY_ISA_VERSION
	.align		4
        /*0040*/ 	.byte	0x03, 0x5f
        /*0042*/ 	.short	0x0101


	//----- nvinfo : EIATTR_VRC_CTA_INIT_COUNT
	.align		4
        /*0044*/ 	.byte	0x02, 0x4a
	.zero		1
	.zero		1


	//----- nvinfo : EIATTR_EXIT_INSTR_OFFSETS
	.align		4
        /*0048*/ 	.byte	0x04, 0x1c
        /*004a*/ 	.short	(.L_97 - .L_96)


	//   ....[0]....
.L_96:
        /*004c*/ 	.word	0x00000070


	//   ....[1]....
        /*0050*/ 	.word	0x00000710


	//----- nvinfo : EIATTR_CRS_STACK_SIZE
	.align		4
.L_97:
        /*0054*/ 	.byte	0x04, 0x1e
        /*0056*/ 	.short	(.L_99 - .L_98)
.L_98:
        /*0058*/ 	.word	0x00000000


	//----- nvinfo : EIATTR_CBANK_PARAM_SIZE
	.align		4
.L_99:
        /*005c*/ 	.byte	0x03, 0x19
        /*005e*/ 	.short	0x0014


	//----- nvinfo : EIATTR_PARAM_CBANK
	.align		4
        /*0060*/ 	.byte	0x04, 0x0a
        /*0062*/ 	.short	(.L_101 - .L_100)
	.align		4
.L_100:
        /*0064*/ 	.word	index@(.nv.constant0._Z14naive_scan_addPiS_i)
        /*0068*/ 	.short	0x0380
        /*006a*/ 	.short	0x0014


	//----- nvinfo : EIATTR_SW_WAR
	.align		4
.L_101:
        /*006c*/ 	.byte	0x04, 0x36
        /*006e*/ 	.short	(.L_103 - .L_102)
.L_102:
        /*0070*/ 	.word	0x00000008
.L_103:


//--------------------- .nv.callgraph             --------------------------
	.section	.nv.callgraph,"",@"SHT_CUDA_CALLGRAPH"
	.align	4
	.sectionentsize	8
	.align		4
        /*0000*/ 	.word	0x00000000
	.align		4
        /*0004*/ 	.word	0xffffffff
	.align		4
        /*0008*/ 	.word	0x00000000
	.align		4
        /*000c*/ 	.word	0xfffffffe
	.align		4
        /*0010*/ 	.word	0x00000000
	.align		4
        /*0014*/ 	.word	0xfffffffd
	.align		4
        /*0018*/ 	.word	0x00000000
	.align		4
        /*001c*/ 	.word	0xfffffffc


//--------------------- .text._Z7add_sumPiS_i     --------------------------
	.section	.text._Z7add_sumPiS_i,"ax",@progbits
	.align	128
        .global         _Z7add_sumPiS_i
        .type           _Z7add_sumPiS_i,@function
        .size           _Z7add_sumPiS_i,(.L_x_15 - _Z7add_sumPiS_i)
        .other          _Z7add_sumPiS_i,@"STO_CUDA_ENTRY STV_DEFAULT"
_Z7add_sumPiS_i:
.text._Z7add_sumPiS_i:
[----:B------:R-:W-:Y:S01]  /*0000*/  LDC R1, c[0x0][0x37c] ;  /* 0x0000df00ff017b82 */ /* 0x000fe20000000800 */
[----:B------:R-:W0:Y:S01]  /*0010*/  S2R R9, SR_CTAID.X ;  /* 0x0000000000097919 */ /* 0x000e220000002500 */
[----:B------:R-:W0:Y:S01]  /*0020*/  LDCU UR4, c[0x0][0x360] ;  /* 0x00006c00ff0477ac */ /* 0x000e220008000800 */
[----:B------:R-:W0:Y:S01]  /*0030*/  S2R R0, SR_TID.X ;  /* 0x0000000000007919 */ /* 0x000e220000002100 */
[----:B------:R-:W1:Y:S01]  /*0040*/  LDCU UR5, c[0x0][0x390] ;  /* 0x00007200ff0577ac */ /* 0x000e620008000800 */
[----:B0-----:R-:W-:-:S05]  /*0050*/  IMAD R7, R9, UR4, R0 ;  /* 0x0000000409077c24 */ /* 0x001fca000f8e0200 */
[----:B-1----:R-:W-:-:S04]  /*0060*/  ISETP.GE.AND P0, PT, R7, UR5, PT ;  /* 0x0000000507007c0c */ /* 0x002fc8000bf06270 */
[----:B------:R-:W-:-:S13]  /*0070*/  ISETP.EQ.OR P0, PT, R9, RZ, P0 ;  /* 0x000000ff0900720c */ /* 0x000fda0000702670 */
[----:B------:R-:W-:Y:S05]  /*0080*/  @P0 EXIT ;  /* 0x000000000000094d */ /* 0x000fea0003800000 */
[----:B------:R-:W0:Y:S01]  /*0090*/  LDC.64 R2, c[0x0][0x388] ;  /* 0x0000e200ff027b82 */ /* 0x000e220000000a00 */
[----:B------:R-:W1:Y:S01]  /*00a0*/  LDCU.64 UR4, c[0x0][0x358] ;  /* 0x00006b00ff0477ac */ /* 0x000e620008000a00 */
[----:B------:R-:W-:-:S06]  /*00b0*/  IADD3 R9, PT, PT, R9, -0x1, RZ ;  /* 0xffffffff09097810 */ /* 0x000fcc0007ffe0ff */
[----:B------:R-:W2:Y:S01]  /*00c0*/  LDC.64 R4, c[0x0][0x380] ;  /* 0x0000e000ff047b82 */ /* 0x000ea20000000a00 */
[----:B0-----:R-:W-:-:S06]  /*00d0*/  IMAD.WIDE.U32 R2, R9, 0x4, R2 ;  /* 0x0000000409027825 */ /* 0x001fcc00078e0002 */
[----:B-1----:R-:W3:Y:S01]  /*00e0*/  LDG.E R2, desc[UR4][R2.64] ;  /* 0x0000000402027981 */ /* 0x002ee2000c1e1900 */
[----:B--2---:R-:W-:-:S05]  /*00f0*/  IMAD.WIDE R4, R7, 0x4, R4 ;  /* 0x0000000407047825 */ /* 0x004fca00078e0204 */
[----:B------:R-:W3:Y:S02]  /*0100*/  LDG.E R7, desc[UR4][R4.64] ;  /* 0x0000000404077981 */ /* 0x000ee4000c1e1900 */
[----:B---3--:R-:W-:-:S05]  /*0110*/  IADD3 R7, PT, PT, R2, R7, RZ ;  /* 0x0000000702077210 */ /* 0x008fca0007ffe0ff */
[----:B------:R-:W-:Y:S01]  /*0120*/  STG.E desc[UR4][R4.64], R7 ;  /* 0x0000000704007986 */ /* 0x000fe2000c101904 */
[----:B------:R-:W-:Y:S05]  /*0130*/  EXIT ;  /* 0x000000000000794d */ /* 0x000fea0003800000 */
.L_x_0:
[----:B------:R-:W-:-:S00]  /*0140*/  BRA `(.L_x_0) ;  /* 0xfffffffc00fc7947 */ /* 0x000fc0000383ffff */
[----:B------:R-:W-:-:S00]  /*0150*/  NOP ;  /* 0x0000000000007918 */ /* 0x000fc00000000000 */
        /* <DEDUP_REMOVED lines=10> */
.L_x_15:


//--------------------- .text._Z26complete_blelloch_scan_addPiS_S_i --------------------------
	.section	.text._Z26complete_blelloch_scan_addPiS_S_i,"ax",@progbits
	.align	128
        .global         _Z26complete_blelloch_scan_addPiS_S_i
        .type           _Z26complete_blelloch_scan_addPiS_S_i,@function
        .size           _Z26complete_blelloch_scan_addPiS_S_i,(.L_x_16 - _Z26complete_blelloch_scan_addPiS_S_i)
        .other          _Z26complete_blelloch_scan_addPiS_S_i,@"STO_CUDA_ENTRY STV_DEFAULT"
_Z26complete_blelloch_scan_addPiS_S_i:
.text._Z26complete_blelloch_scan_addPiS_S_i:
[----:B------:R-:W-:Y:S01]  /*0000*/  LDC R1, c[0x0][0x37c] ;  /* 0x0000df00ff017b82 */ /* 0x000fe20000000800 */
[----:B------:R-:W0:Y:S01]  /*0010*/  S2R R3, SR_TID.X ;  /* 0x0000000000037919 */ /* 0x000e220000002100 */
[----:B------:R-:W0:Y:S01]  /*0020*/  LDCU UR8, c[0x0][0x360] ;  /* 0x00006c00ff0877ac */ /* 0x000e220008000800 */
[----:B------:R-:W0:Y:S01]  /*0030*/  S2R R0, SR_CTAID.X ;  /* 0x0000000000007919 */ /* 0x000e220000002500 */
[----:B------:R-:W1:Y:S01]  /*0040*/  LDCU UR4, c[0x0][0x398] ;  /* 0x00007300ff0477ac */ /* 0x000e620008000800 */
[----:B------:R-:W2:Y:S01]  /*0050*/  LDCU.64 UR6, c[0x0][0x358] ;  /* 0x00006b00ff0677ac */ /* 0x000ea20008000a00 */
[----:B0-----:R-:W-:-:S05]  /*0060*/  IMAD R2, R0, UR8, R3 ;  /* 0x0000000800027c24 */ /* 0x001fca000f8e0203 */
[----:B-1----:R-:W-:-:S13]  /*0070*/  ISETP.GE.AND P1, PT, R2, UR4, PT ;  /* 0x0000000402007c0c */ /* 0x002fda000bf26270 */
[----:B------:R-:W0:Y:S02]  /*0080*/  @!P1 LDC.64 R6, c[0x0][0x380] ;  /* 0x0000e000ff069b82 */ /* 0x000e240000000a00 */
[----:B0-----:R-:W-:-:S06]  /*0090*/  @!P1 IMAD.WIDE R6, R2, 0x4, R6 ;  /* 0x0000000402069825 */ /* 0x001fcc00078e0206 */
[----:B--2---:R0:W2:Y:S01]  /*00a0*/  @!P1 LDG.E R7, desc[UR6][R6.64] ;  /* 0x0000000606079981 */ /* 0x0040a2000c1e1900 */
[----:B------:R-:W1:Y:S01]  /*00b0*/  S2UR UR5, SR_CgaCtaId ;  /* 0x00000000000579c3 */ /* 0x000e620000008800 */
[----:B------:R-:W-:Y:S01]  /*00c0*/  UMOV UR4, 0x400 ;  /* 0x0000040000047882 */ /* 0x000fe20000000000 */
[C---:B------:R-:W-:Y:S02]  /*00d0*/  ISETP.GT.U32.AND P0, PT, R3.reuse, 0x1ff, PT ;  /* 0x000001ff0300780c */ /* 0x040fe40003f04070 */
[C---:B------:R-:W-:Y:S02]  /*00e0*/  ISETP.GT.U32.AND P2, PT, R3.reuse, 0xff, PT ;  /* 0x000000ff0300780c */ /* 0x040fe40003f44070 */
[----:B------:R-:W-:-:S09]  /*00f0*/  ISETP.GT.U32.AND P3, PT, R3, 0x1, PT ;  /* 0x000000010300780c */ /* 0x000fd20003f64070 */
[----:B0-----:R-:W-:Y:S01]  /*0100*/  @!P0 LEA R6, R3, 0x10, 0x4 ;  /* 0x0000001003068811 */ /* 0x001fe200078e20ff */
[----:B-1----:R-:W-:-:S06]  /*0110*/  ULEA UR4, UR5, UR4, 0x18 ;  /* 0x0000000405047291 */ /* 0x002fcc000f8ec0ff */
[----:B------:R-:W-:-:S05]  /*0120*/  LEA R4, R3, UR4, 0x2 ;  /* 0x0000000403047c11 */ /* 0x000fca000f8e10ff */
[C---:B------:R-:W-:Y:S01]  /*0130*/  IMAD R5, R3.reuse, 0x4, R4 ;  /* 0x0000000403057824 */ /* 0x040fe200078e0204 */
[----:B--2---:R-:W-:Y:S04]  /*0140*/  @!P1 STS [R4], R7 ;  /* 0x0000000704009388 */ /* 0x004fe80000000800 */
[----:B------:R-:W-:Y:S01]  /*0150*/  @P1 STS [R4], RZ ;  /* 0x000000ff04001388 */ /* 0x000fe20000000800 */
[----:B------:R-:W-:Y:S08]  /*0160*/  BAR.SYNC.DEFER_BLOCKING 0x0 ;  /* 0x0000000000007b1d */ /* 0x000ff00000010000 */
[----:B------:R-:W-:Y:S06]  /*0170*/  BAR.SYNC.DEFER_BLOCKING 0x0 ;  /* 0x0000000000007b1d */ /* 0x000fec0000010000 */
[----:B------:R-:W-:Y:S04]  /*0180*/  LDS R8, [R5] ;  /* 0x0000000005087984 */ /* 0x000fe80000000800 */
[----:B------:R-:W0:Y:S02]  /*0190*/  LDS R9, [R5+0x4] ;  /* 0x0000040005097984 */ /* 0x000e240000000800 */
[----:B0-----:R-:W-:Y:S01]  /*01a0*/  IMAD.IADD R8, R8, 0x1, R9 ;  /* 0x0000000108087824 */ /* 0x001fe200078e0209 */
[----:B------:R-:W-:-:S04]  /*01b0*/  @!P2 LEA R9, R3, 0x20, 0x5 ;  /* 0x000000200309a811 */ /* 0x000fc800078e28ff */
[----:B------:R-:W-:Y:S01]  /*01c0*/  STS [R5+0x4], R8 ;  /* 0x0000040805007388 */ /* 0x000fe20000000800 */
[----:B------:R-:W-:Y:S06]  /*01d0*/  BAR.SYNC.DEFER_BLOCKING 0x0 ;  /* 0x0000000000007b1d */ /* 0x000fec0000010000 */
[----:B------:R-:W-:Y:S04]  /*01e0*/  @!P0 LDS R7, [R6+UR4+-0xc] ;  /* 0xfffff40406078984 */ /* 0x000fe80008000800 */
[----:B------:R-:W0:Y:S02]  /*01f0*/  @!P0 LDS R10, [R6+UR4+-0x4] ;  /* 0xfffffc04060a8984 */ /* 0x000e240008000800 */
[----:B0-----:R-:W-:-:S05]  /*0200*/  @!P0 IMAD.IADD R7, R7, 0x1, R10 ;  /* 0x0000000107078824 */ /* 0x001fca00078e020a */
[----:B------:R-:W-:Y:S01]  /*0210*/  @!P0 STS [R6+UR4+-0x4], R7 ;  /* 0xfffffc0706008988 */ /* 0x000fe20008000804 */
[----:B------:R-:W-:Y:S01]  /*0220*/  BAR.SYNC.DEFER_BLOCKING 0x0 ;  /* 0x0000000000007b1d */ /* 0x000fe20000010000 */
[----:B------:R-:W-:-:S13]  /*0230*/  ISETP.GT.U32.AND P0, PT, R3, 0x7f, PT ;  /* 0x0000007f0300780c */ /* 0x000fda0003f04070 */
[----:B------:R-:W-:Y:S01]  /*0240*/  @!P0 LEA R8, R3, 0x40, 0x6 ;  /* 0x0000004003088811 */ /* 0x000fe200078e30ff */
        /* <DEDUP_REMOVED lines=31> */
[----:B------:R0:W-:Y:S01]  /*0440*/  @!P2 STS [R8+UR4+-0x4], R11 ;  /* 0xfffffc0b0800a988 */ /* 0x0001e20008000804 */
[----:B------:R-:W-:Y:S01]  /*0450*/  BAR.SYNC.DEFER_BLOCKING 0x0 ;  /* 0x0000000000007b1d */ /* 0x000fe20000010000 */
[C---:B------:R-:W-:Y:S02]  /*0460*/  ISETP.GT.U32.AND P2, PT, R3.reuse, 0x3, PT ;  /* 0x000000030300780c */ /* 0x040fe40003f44070 */
[----:B0-----:R-:W-:-:S11]  /*0470*/  @!P3 LEA R8, R3, 0x1000, 0xc ;  /* 0x000010000308b811 */ /* 0x001fd600078e60ff */
[----:B------:R-:W-:Y:S01]  /*0480*/  @!P2 LEA R9, R3, 0x800, 0xb ;  /* 0x000008000309a811 */ /* 0x000fe200078e58ff */
[----:B------:R-:W-:Y:S04]  /*0490*/  @!P0 LDS R7, [R6+UR4+-0x204] ;  /* 0xfffdfc0406078984 */ /* 0x000fe80008000800 */
[----:B------:R-:W0:Y:S02]  /*04a0*/  @!P0 LDS R12, [R6+UR4+-0x4] ;  /* 0xfffffc04060c8984 */ /* 0x000e240008000800 */
[----:B0-----:R-:W-:-:S05]  /*04b0*/  @!P0 IMAD.IADD R7, R7, 0x1, R12 ;  /* 0x0000000107078824 */ /* 0x001fca00078e020c */
[----:B------:R-:W-:Y:S01]  /*04c0*/  @!P0 STS [R6+UR4+-0x4], R7 ;  /* 0xfffffc0706008988 */ /* 0x000fe20008000804 */
[----:B------:R-:W-:Y:S01]  /*04d0*/  BAR.SYNC.DEFER_BLOCKING 0x0 ;  /* 0x0000000000007b1d */ /* 0x000fe20000010000 */
[----:B------:R-:W-:-:S05]  /*04e0*/  ISETP.NE.AND P0, PT, R3, RZ, PT ;  /* 0x000000ff0300720c */ /* 0x000fca0003f05270 */
[----:B------:R-:W-:Y:S04]  /*04f0*/  @!P2 LDS R10, [R9+UR4+-0x404] ;  /* 0xfffbfc04090aa984 */ /* 0x000fe80008000800 */
[----:B------:R-:W0:Y:S02]  /*0500*/  @!P2 LDS R13, [R9+UR4+-0x4] ;  /* 0xfffffc04090da984 */ /* 0x000e240008000800 */
[----:B0-----:R-:W-:-:S05]  /*0510*/  @!P2 IMAD.IADD R10, R10, 0x1, R13 ;  /* 0x000000010a0aa824 */ /* 0x001fca00078e020d */
[----:B------:R-:W-:Y:S01]  /*0520*/  @!P2 STS [R9+UR4+-0x4], R10 ;  /* 0xfffffc0a0900a988 */ /* 0x000fe20008000804 */
[----:B------:R-:W-:Y:S01]  /*0530*/  BAR.SYNC.DEFER_BLOCKING 0x0 ;  /* 0x0000000000007b1d */ /* 0x000fe20000010000 */
[----:B------:R-:W-:-:S05]  /*0540*/  ISETP.GT.U32.AND P2, PT, R3, 0x2, PT ;  /* 0x000000020300780c */ /* 0x000fca0003f44070 */
        /* <DEDUP_REMOVED lines=8> */
[----:B------:R-:W-:Y:S04]  /*05d0*/  @!P0 LDS R6, [UR4+0xffc] ;  /* 0x000ffc04ff068984 */ /* 0x000fe80008000800 */
[----:B------:R-:W0:Y:S02]  /*05e0*/  @!P0 LDS R7, [UR4+0x1ffc] ;  /* 0x001ffc04ff078984 */ /* 0x000e240008000800 */
[----:B0-----:R-:W-:-:S05]  /*05f0*/  @!P0 IMAD.IADD R6, R6, 0x1, R7 ;  /* 0x0000000106068824 */ /* 0x001fca00078e0207 */
[----:B------:R-:W-:Y:S01]  /*0600*/  @!P0 STS [UR4+0x1ffc], R6 ;  /* 0x001ffc06ff008988 */ /* 0x000fe20008000804 */
[----:B------:R-:W-:Y:S06]  /*0610*/  BAR.SYNC.DEFER_BLOCKING 0x0 ;  /* 0x0000000000007b1d */ /* 0x000fec0000010000 */
[----:B------:R-:W-:Y:S04]  /*0620*/  @!P0 LDS R7, [UR4+0xffc] ;  /* 0x000ffc04ff078984 */ /* 0x000fe80008000800 */
[----:B------:R-:W0:Y:S02]  /*0630*/  @!P0 LDS R10, [UR4+0x17fc] ;  /* 0x0017fc04ff0a8984 */ /* 0x000e240008000800 */
[----:B0-----:R-:W-:-:S05]  /*0640*/  @!P0 IMAD.IADD R7, R7, 0x1, R10 ;  /* 0x0000000107078824 */ /* 0x001fca00078e020a */
[----:B------:R-:W-:Y:S01]  /*0650*/  @!P0 STS [UR4+0x17fc], R7 ;  /* 0x0017fc07ff008988 */ /* 0x000fe20008000804 */
[----:B------:R-:W-:Y:S06]  /*0660*/  BAR.SYNC.DEFER_BLOCKING 0x0 ;  /* 0x0000000000007b1d */ /* 0x000fec0000010000 */
[----:B------:R-:W-:Y:S04]  /*0670*/  @!P2 LDS R8, [R11+UR4+-0x4] ;  /* 0xfffffc040b08a984 */ /* 0x000fe80008000800 */
[----:B------:R-:W0:Y:S02]  /*0680*/  @!P2 LDS R9, [R11+UR4+0x3fc] ;  /* 0x0003fc040b09a984 */ /* 0x000e240008000800 */
[----:B0-----:R-:W-:-:S05]  /*0690*/  @!P2 IMAD.IADD R8, R8, 0x1, R9 ;  /* 0x000000010808a824 */ /* 0x001fca00078e0209 */
[----:B------:R-:W-:Y:S01]  /*06a0*/  @!P2 STS [R11+UR4+0x3fc], R8 ;  /* 0x0003fc080b00a988 */ /* 0x000fe20008000804 */
[----:B------:R-:W-:Y:S01]  /*06b0*/  BAR.SYNC.DEFER_BLOCKING 0x0 ;  /* 0x0000000000007b1d */ /* 0x000fe20000010000 */
[----:B------:R-:W-:-:S13]  /*06c0*/  ISETP.GT.U32.AND P2, PT, R3, 0xe, PT ;  /* 0x0000000e0300780c */ /* 0x000fda0003f44070 */
[----:B------:R-:W-:Y:S01]  /*06d0*/  @!P2 LEA R12, R3, 0x200, 0x9 ;  /* 0x00000200030ca811 */ /* 0x000fe200078e48ff */
        /* <DEDUP_REMOVED lines=40> */
[----:B------:R-:W-:-:S05]  /*0960*/  ISETP.NE.AND P2, PT, R3, 0x3ff, PT ;  /* 0x000003ff0300780c */ /* 0x000fca0003f45270 */
[----:B------:R-:W-:Y:S04]  /*0970*/  @!P3 LDS R6, [R14+UR4+-0x4] ;  /* 0xfffffc040e06b984 */ /* 0x000fe80008000800 */
[----:B------:R-:W0:Y:S02]  /*0980*/  @!P3 LDS R9, [R14+UR4+0x4] ;  /* 0x000004040e09b984 */ /* 0x000e240008000800 */
[----:B0-----:R-:W-:-:S05]  /*0990*/  @!P3 IMAD.IADD R9, R6, 0x1, R9 ;  /* 0x000000010609b824 */ /* 0x001fca00078e0209 */
[----:B------:R-:W-:Y:S01]  /*09a0*/  @!P3 STS [R14+UR4+0x4], R9 ;  /* 0x000004090e00b988 */ /* 0x000fe20008000804 */
[----:B------:R-:W-:Y:S06]  /*09b0*/  BAR.SYNC.DEFER_BLOCKING 0x0 ;  /* 0x0000000000007b1d */ /* 0x000fec0000010000 */
[----:B------:R-:W-:Y:S04]  /*09c0*/  @P2 LDS R3, [R5+0x4] ;  /* 0x0000040005032984 */ /* 0x000fe80000000800 */
[----:B------:R-:W0:Y:S02]  /*09d0*/  @P2 LDS R6, [R5+0x8] ;  /* 0x0000080005062984 */ /* 0x000e240000000800 */
[----:B0-----:R-:W-:-:S02]  /*09e0*/  @P2 IMAD.IADD R10, R3, 0x1, R6 ;  /* 0x00000001030a2824 */ /* 0x001fc400078e0206 */
[----:B------:R-:W0:Y:S03]  /*09f0*/  @!P1 LDC.64 R6, c[0x0][0x388] ;  /* 0x0000e200ff069b82 */ /* 0x000e260000000a00 */
[----:B------:R-:W-:Y:S05]  /*0a00*/  @P2 STS [R5+0x8], R10 ;  /* 0x0000080a05002388 */ /* 0x000fea0000000800 */
[----:B------:R-:W-:Y:S01]  /*0a10*/  BAR.SYNC.DEFER_BLOCKING 0x0 ;  /* 0x0000000000007b1d */ /* 0x000fe20000010000 */
[----:B0-----:R-:W-:-:S05]  /*0a20*/  @!P1 IMAD.WIDE R2, R2, 0x4, R6 ;  /* 0x0000000402029825 */ /* 0x001fca00078e0206 */
[----:B------:R-:W0:Y:S04]  /*0a30*/  @!P1 LDS R11, [R4] ;  /* 0x00000000040b9984 */ /* 0x000e280000000800 */
[----:B0-----:R0:W-:Y:S01]  /*0a40*/  @!P1 STG.E desc[UR6][R2.64], R11 ;  /* 0x0000000b02009986 */ /* 0x0011e2000c101906 */
[----:B------:R-:W-:Y:S05]  /*0a50*/  @P0 EXIT ;  /* 0x000000000000094d */ /* 0x000fea0003800000 */
[----:B------:R-:W-:Y:S01]  /*0a60*/  ULEA UR5, UR8, UR4, 0x2 ;  /* 0x0000000408057291 */ /* 0x000fe2000f8e10ff */
[----:B0-----:R-:W0:Y:S08]  /*0a70*/  LDC.64 R2, c[0x0][0x390] ;  /* 0x0000e400ff027b82 */ /* 0x001e300000000a00 */
[----:B------:R-:W1:Y:S01]  /*0a80*/  LDS R5, [UR5+-0x4] ;  /* 0xfffffc05ff057984 */ /* 0x000e620008000800 */
[----:B0-----:R-:W-:-:S05]  /*0a90*/  IMAD.WIDE.U32 R2, R0, 0x4, R2 ;  /* 0x0000000400027825 */ /* 0x001fca00078e0002 */
[----:B-1----:R-:W-:Y:S01]  /*0aa0*/  STG.E desc[UR6][R2.64], R5 ;  /* 0x0000000502007986 */ /* 0x002fe2000c101906 */
[----:B------:R-:W-:Y:S05]  /*0ab0*/  EXIT ;  /* 0x000000000000794d */ /* 0x000fea0003800000 */
.L_x_1:
        /* <DEDUP_REMOVED lines=12> */
.L_x_16:


//--------------------- .text._Z17blelloch_scan_addPiS_i --------------------------
	.section	.text._Z17blelloch_scan_addPiS_i,"ax",@progbits
	.align	128
        .global         _Z17blelloch_scan_addPiS_i
        .type           _Z17blelloch_scan_addPiS_i,@function
        .size           _Z17blelloch_scan_addPiS_i,(.L_x_17 - _Z17blelloch_scan_addPiS_i)
        .other          _Z17blelloch_scan_addPiS_i,@"STO_CUDA_ENTRY STV_DEFAULT"
_Z17blelloch_scan_addPiS_i:
.text._Z17blelloch_scan_addPiS_i:
[----:B------:R-:W-:Y:S01]  /*0000*/  LDC R1, c[0x0][0x37c] ;  /* 0x0000df00ff017b82 */ /* 0x000fe20000000800 */
[----:B------:R-:W0:Y:S07]  /*0010*/  S2R R2, SR_TID.X ;  /* 0x0000000000027919 */ /* 0x000e2e0000002100 */
[----:B------:R-:W0:Y:S01]  /*0020*/  S2UR UR4, SR_CTAID.X ;  /* 0x00000000000479c3 */ /* 0x000e220000002500 */
[----:B------:R-:W1:Y:S01]  /*0030*/  LDCU UR5, c[0x0][0x390] ;  /* 0x00007200ff0577ac */ /* 0x000e620008000800 */
[----:B------:R-:W2:Y:S06]  /*0040*/  LDCU.64 UR6, c[0x0][0x358] ;  /* 0x00006b00ff0677ac */ /* 0x000eac0008000a00 */
[----:B------:R-:W0:Y:S02]  /*0050*/  LDC R3, c[0x0][0x360] ;  /* 0x0000d800ff037b82 */ /* 0x000e240000000800 */
        /* <DEDUP_REMOVED lines=8> */
[----:B------:R-:W-:-:S11]  /*00e0*/  ISETP.GT.U32.AND P1, PT, R2, 0xff, PT ;  /* 0x000000ff0200780c */ /* 0x000fd60003f24070 */
        /* <DEDUP_REMOVED lines=72> */
[----:B------:R0:W-:Y:S01]  /*0570*/  @!P2 STS [R5+UR4+-0x4], R10 ;  /* 0xfffffc0a0500a988 */ /* 0x0001e20008000804 */
[----:B------:R-:W-:Y:S01]  /*0580*/  BAR.SYNC.DEFER_BLOCKING 0x0 ;  /* 0x0000000000007b1d */ /* 0x000fe20000010000 */
[----:B------:R-:W-:-:S13]  /*0590*/  ISETP.GT.U32.AND P2, PT, R2, 0x2, PT ;  /* 0x000000020200780c */ /* 0x000fda0003f44070 */
[----:B0-----:R-:W-:Y:S01]  /*05a0*/  @!P2 LEA R10, R2, 0x800, 0xb ;  /* 0x00000800020aa811 */ /* 0x001fe200078e58ff */
        /* <DEDUP_REMOVED lines=67> */
[----:B0-----:R-:W-:-:S05]  /*09e0*/  @P2 IMAD.IADD R7, R2, 0x1, R7 ;  /* 0x0000000102072824 */ /* 0x001fca00078e0207 */
[----:B------:R0:W-:Y:S01]  /*09f0*/  @P2 STS [R4+0x8], R7 ;  /* 0x0000080704002388 */ /* 0x0001e20000000800 */
[----:B------:R-:W-:Y:S06]  /*0a00*/  BAR.SYNC.DEFER_BLOCKING 0x0 ;  /* 0x0000000000007b1d */ /* 0x000fec0000010000 */
[----:B------:R-:W-:Y:S05]  /*0a10*/  @P0 EXIT ;  /* 0x000000000000094d */ /* 0x000fea0003800000 */
[----:B------:R-:W1:Y:S01]  /*0a20*/  LDS R3, [R3] ;  /* 0x0000000003037984 */ /* 0x000e620000000800 */
[----:B0-----:R-:W0:Y:S02]  /*0a30*/  LDC.64 R4, c[0x0][0x388] ;  /* 0x0000e200ff047b82 */ /* 0x001e240000000a00 */
[----:B0-----:R-:W-:-:S05]  /*0a40*/  IMAD.WIDE R4, R0, 0x4, R4 ;  /* 0x0000000400047825 */ /* 0x001fca00078e0204 */
[----:B-1----:R-:W-:Y:S01]  /*0a50*/  STG.E desc[UR6][R4.64], R3 ;  /* 0x0000000304007986 */ /* 0x002fe2000c101906 */
[----:B------:R-:W-:Y:S05]  /*0a60*/  EXIT ;  /* 0x000000000000794d */ /* 0x000fea0003800000 */
.L_x_2:
        /* <DEDUP_REMOVED lines=9> */
.L_x_17:


//--------------------- .text._Z12HnS_scan_addPiS_i --------------------------
	.section	.text._Z12HnS_scan_addPiS_i,"ax",@progbits
	.align	128
        .global         _Z12HnS_scan_addPiS_i
        .type           _Z12HnS_scan_addPiS_i,@function
        .size           _Z12HnS_scan_addPiS_i,(.L_x_18 - _Z12HnS_scan_addPiS_i)
        .other          _Z12HnS_scan_addPiS_i,@"STO_CUDA_ENTRY STV_DEFAULT"
_Z12HnS_scan_addPiS_i:
.text._Z12HnS_scan_addPiS_i:
[----:B------:R-:W-:Y:S01]  /*0000*/  LDC R1, c[0x0][0x37c] ;  /* 0x0000df00ff017b82 */ /* 0x000fe20000000800 */
[----:B------:R-:W0:Y:S07]  /*0010*/  S2R R3, SR_TID.X ;  /* 0x0000000000037919 */ /* 0x000e2e0000002100 */
[----:B------:R-:W0:Y:S01]  /*0020*/  S2UR UR4, SR_CTAID.X ;  /* 0x00000000000479c3 */ /* 0x000e220000002500 */
[----:B------:R-:W1:Y:S07]  /*0030*/  LDCU UR5, c[0x0][0x390] ;  /* 0x00007200ff0577ac */ /* 0x000e6e0008000800 */
[----:B------:R-:W0:Y:S02]  /*0040*/  LDC R0, c[0x0][0x360] ;  /* 0x0000d800ff007b82 */ /* 0x000e240000000800 */
[----:B0-----:R-:W-:-:S05]  /*0050*/  IMAD R0, R0, UR4, R3 ;  /* 0x0000000400007c24 */ /* 0x001fca000f8e0203 */
[----:B-1----:R-:W-:-:S13]  /*0060*/  ISETP.GE.AND P0, PT, R0, UR5, PT ;  /* 0x0000000500007c0c */ /* 0x002fda000bf06270 */
[----:B------:R-:W-:Y:S05]  /*0070*/  @P0 EXIT ;  /* 0x000000000000094d */ /* 0x000fea0003800000 */
[----:B------:R-:W0:Y:S01]  /*0080*/  LDC.64 R4, c[0x0][0x380] ;  /* 0x0000e000ff047b82 */ /* 0x000e220000000a00 */
[----:B------:R-:W1:Y:S01]  /*0090*/  LDCU.64 UR6, c[0x0][0x358] ;  /* 0x00006b00ff0677ac */ /* 0x000e620008000a00 */
[----:B0-----:R-:W-:-:S06]  /*00a0*/  IMAD.WIDE R4, R0, 0x4, R4 ;  /* 0x0000000400047825 */ /* 0x001fcc00078e0204 */
[----:B-1----:R0:W2:Y:S01]  /*00b0*/  LDG.E R5, desc[UR6][R4.64] ;  /* 0x0000000604057981 */ /* 0x0020a2000c1e1900 */
[----:B------:R-:W1:Y:S01]  /*00c0*/  S2UR UR5, SR_CgaCtaId ;  /* 0x00000000000579c3 */ /* 0x000e620000008800 */
[----:B------:R-:W-:Y:S01]  /*00d0*/  UMOV UR4, 0x400 ;  /* 0x0000040000047882 */ /* 0x000fe20000000000 */
[C---:B------:R-:W-:Y:S01]  /*00e0*/  ISETP.NE.AND P0, PT, R3.reuse, RZ, PT ;  /* 0x000000ff0300720c */ /* 0x040fe20003f05270 */
[----:B------:R-:W-:Y:S01]  /*00f0*/  IMAD.MOV.U32 R6, RZ, RZ, RZ ;  /* 0x000000ffff067224 */ /* 0x000fe200078e00ff */
[----:B------:R-:W-:Y:S01]  /*0100*/  ISETP.GE.U32.AND P1, PT, R3, 0x2, PT ;  /* 0x000000020300780c */ /* 0x000fe20003f26070 */
[----:B0-----:R-:W-:Y:S01]  /*0110*/  HFMA2 R4, -RZ, RZ, 0, 0 ;  /* 0x00000000ff047431 */ /* 0x001fe200000001ff */
[----:B-1----:R-:W-:-:S06]  /*0120*/  ULEA UR4, UR5, UR4, 0x18 ;  /* 0x0000000405047291 */ /* 0x002fcc000f8ec0ff */
[----:B------:R-:W-:-:S05]  /*0130*/  LEA R2, R3, UR4, 0x2 ;  /* 0x0000000403027c11 */ /* 0x000fca000f8e10ff */
[----:B--2---:R-:W-:Y:S01]  /*0140*/  STS [R2], R5 ;  /* 0x0000000502007388 */ /* 0x004fe20000000800 */
[----:B------:R-:W-:Y:S06]  /*0150*/  BAR.SYNC.DEFER_BLOCKING 0x0 ;  /* 0x0000000000007b1d */ /* 0x000fec0000010000 */
[----:B------:R-:W-:Y:S02]  /*0160*/  @P0 LDS R6, [R2+-0x4] ;  /* 0xfffffc0002060984 */ /* 0x000fe40000000800 */
[----:B------:R-:W-:Y:S06]  /*0170*/  BAR.SYNC.DEFER_BLOCKING 0x0 ;  /* 0x0000000000007b1d */ /* 0x000fec0000010000 */
[----:B------:R-:W0:Y:S02]  /*0180*/  @P0 LDS R7, [R2] ;  /* 0x0000000002070984 */ /* 0x000e240000000800 */
[----:B0-----:R-:W-:-:S05]  /*0190*/  @P0 IMAD.IADD R7, R7, 0x1, R6 ;  /* 0x0000000107070824 */ /* 0x001fca00078e0206 */
[----:B------:R-:W-:Y:S01]  /*01a0*/  @P0 STS [R2], R7 ;  /* 0x0000000702000388 */ /* 0x000fe20000000800 */
[----:B------:R-:W-:Y:S01]  /*01b0*/  BAR.SYNC.DEFER_BLOCKING 0x0 ;  /* 0x0000000000007b1d */ /* 0x000fe20000010000 */
[----:B------:R-:W-:-:S05]  /*01c0*/  ISETP.GE.U32.AND P0, PT, R3, 0x4, PT ;  /* 0x000000040300780c */ /* 0x000fca0003f06070 */
[----:B------:R-:W-:Y:S02]  /*01d0*/  @P1 LDS R4, [R2+-0x8] ;  /* 0xfffff80002041984 */ /* 0x000fe40000000800 */
[----:B------:R-:W-:Y:S06]  /*01e0*/  BAR.SYNC.DEFER_BLOCKING 0x0 ;  /* 0x0000000000007b1d */ /* 0x000fec0000010000 */
[----:B------:R-:W0:Y:S02]  /*01f0*/  @P1 LDS R5, [R2] ;  /* 0x0000000002051984 */ /* 0x000e240000000800 */
[----:B0-----:R-:W-:-:S02]  /*0200*/  @P1 IMAD.IADD R5, R5, 0x1, R4 ;  /* 0x0000000105051824 */ /* 0x001fc400078e0204 */
[----:B------:R-:W-:-:S03]  /*0210*/  IMAD.MOV.U32 R4, RZ, RZ, RZ ;  /* 0x000000ffff047224 */ /* 0x000fc600078e00ff */
[----:B------:R-:W-:Y:S01]  /*0220*/  @P1 STS [R2], R5 ;  /* 0x0000000502001388 */ /* 0x000fe20000000800 */
[----:B------:R-:W-:Y:S01]  /*0230*/  BAR.SYNC.DEFER_BLOCKING 0x0 ;  /* 0x0000000000007b1d */ /* 0x000fe20000010000 */
[----:B------:R-:W-:-:S05]  /*0240*/  ISETP.GE.U32.AND P1, PT, R3, 0x8, PT ;  /* 0x000000080300780c */ /* 0x000fca0003f26070 */
[----:B------:R-:W-:Y:S02]  /*0250*/  @P0 LDS R4, [R2+-0x10] ;  /* 0xfffff00002040984 */ /* 0x000fe40000000800 */
[----:B------:R-:W-:Y:S06]  /*0260*/  BAR.SYNC.DEFER_BLOCKING 0x0 ;  /* 0x0000000000007b1d */ /* 0x000fec0000010000 */
[----:B------:R-:W0:Y:S02]  /*0270*/  @P0 LDS R7, [R2] ;  /* 0x0000000002070984 */ /* 0x000e240000000800 */
[----:B0-----:R-:W-:Y:S01]  /*0280*/  @P0 IADD3 R7, PT, PT, R7, R4, RZ ;  /* 0x0000000407070210 */ /* 0x001fe20007ffe0ff */
[----:B------:R-:W-:-:S04]  /*0290*/  IMAD.MOV.U32 R4, RZ, RZ, RZ ;  /* 0x000000ffff047224 */ /* 0x000fc800078e00ff */
[----:B------:R-:W-:Y:S01]  /*02a0*/  @P0 STS [R2], R7 ;  /* 0x0000000702000388 */ /* 0x000fe20000000800 */
[----:B------:R-:W-:Y:S01]  /*02b0*/  BAR.SYNC.DEFER_BLOCKING 0x0 ;  /* 0x0000000000007b1d */ /* 0x000fe20000010000 */
[----:B------:R-:W-:-:S05]  /*02c0*/  ISETP.GE.U32.AND P0, PT, R3, 0x10, PT ;  /* 0x000000100300780c */ /* 0x000fca0003f06070 */
[----:B------:R-:W-:Y:S02]  /*02d0*/  @P1 LDS R4, [R2+-0x20] ;  /* 0xffffe00002041984 */ /* 0x000fe40000000800 */
[----:B------:R-:W-:Y:S06]  /*02e0*/  BAR.SYNC.DEFER_BLOCKING 0x0 ;  /* 0x0000000000007b1d */ /* 0x000fec0000010000 */
[----:B------:R-:W0:Y:S02]  /*02f0*/  @P1 LDS R5, [R2] ;  /* 0x0000000002051984 */ /* 0x000e240000000800 */
[----:B0-----:R-:W-:Y:S01]  /*0300*/  @P1 IMAD.IADD R5, R5, 0x1, R4 ;  /* 0x0000000105051824 */ /* 0x001fe200078e0204 */
[----:B------:R-:W-:-:S04]  /*0310*/  MOV R4, RZ ;  /* 0x000000ff00047202 */ /* 0x000fc80000000f00 */
        /* <DEDUP_REMOVED lines=22> */
[----:B0-----:R-:W-:-:S02]  /*0480*/  @P0 IMAD.IADD R7, R7, 0x1, R4 ;  /* 0x0000000107070824 */ /* 0x001fc400078e0204 */
[----:B------:R-:W-:-:S03]  /*0490*/  HFMA2 R4, -RZ, RZ, 0, 0 ;  /* 0x00000000ff047431 */ /* 0x000fc600000001ff */
        /* <DEDUP_REMOVED lines=10> */
[----:B------:R-:W-:Y:S01]  /*0540*/  ISETP.GE.U32.AND P1, PT, R3, 0x200, PT ;  /* 0x000002000300780c */ /* 0x000fe20003f26070 */
[----:B------:R-:W-:-:S04]  /*0550*/  IMAD.MOV.U32 R3, RZ, RZ, RZ ;  /* 0x000000ffff037224 */ /* 0x000fc800078e00ff */
[----:B------:R-:W-:Y:S02]  /*0560*/  @P0 LDS R4, [R2+-0x400] ;  /* 0xfffc000002040984 */ /* 0x000fe40000000800 */
[----:B------:R-:W-:Y:S06]  /*0570*/  BAR.SYNC.DEFER_BLOCKING 0x0 ;  /* 0x0000000000007b1d */ /* 0x000fec0000010000 */
[----:B------:R-:W0:Y:S02]  /*0580*/  @P0 LDS R7, [R2] ;  /* 0x0000000002070984 */ /* 0x000e240000000800 */
[----:B0-----:R-:W-:-:S02]  /*0590*/  @P0 IADD3 R7, PT, PT, R7, R4, RZ ;  /* 0x0000000407070210 */ /* 0x001fc40007ffe0ff */
[----:B------:R-:W0:Y:S03]  /*05a0*/  LDC.64 R4, c[0x0][0x388] ;  /* 0x0000e200ff047b82 */ /* 0x000e260000000a00 */
[----:B------:R-:W-:Y:S05]  /*05b0*/  @P0 STS [R2], R7 ;  /* 0x0000000702000388 */ /* 0x000fea0000000800 */
[----:B------:R-:W-:Y:S01]  /*05c0*/  BAR.SYNC.DEFER_BLOCKING 0x0 ;  /* 0x0000000000007b1d */ /* 0x000fe20000010000 */
[----:B0-----:R-:W-:-:S05]  /*05d0*/  IMAD.WIDE R4, R0, 0x4, R4 ;  /* 0x0000000400047825 */ /* 0x001fca00078e0204 */
[----:B------:R-:W-:Y:S02]  /*05e0*/  @P1 LDS R3, [R2+-0x800] ;  /* 0xfff8000002031984 */ /* 0x000fe40000000800 */
[----:B------:R-:W-:Y:S06]  /*05f0*/  BAR.SYNC.DEFER_BLOCKING 0x0 ;  /* 0x0000000000007b1d */ /* 0x000fec0000010000 */
[----:B------:R-:W0:Y:S02]  /*0600*/  LDS R9, [R2] ;  /* 0x0000000002097984 */ /* 0x000e240000000800 */
[----:B0-----:R-:W-:-:S05]  /*0610*/  @P1 IADD3 R9, PT, PT, R9, R3, RZ ;  /* 0x0000000309091210 */ /* 0x001fca0007ffe0ff */
[----:B------:R-:W-:Y:S04]  /*0620*/  @P1 STS [R2], R9 ;  /* 0x0000000902001388 */ /* 0x000fe80000000800 */
[----:B------:R-:W-:Y:S01]  /*0630*/  STG.E desc[UR6][R4.64], R9 ;  /* 0x0000000904007986 */ /* 0x000fe2000c101906 */
[----:B------:R-:W-:Y:S05]  /*0640*/  EXIT ;  /* 0x000000000000794d */ /* 0x000fea0003800000 */
.L_x_3:
        /* <DEDUP_REMOVED lines=11> */
.L_x_18:


//--------------------- .text._Z14naive_scan_addPiS_i --------------------------
	.section	.text._Z14naive_scan_addPiS_i,"ax",@progbits
	.align	128
        .global         _Z14naive_scan_addPiS_i
        .type           _Z14naive_scan_addPiS_i,@function
        .size           _Z14naive_scan_addPiS_i,(.L_x_19 - _Z14naive_scan_addPiS_i)
        .other          _Z14naive_scan_addPiS_i,@"STO_CUDA_ENTRY STV_DEFAULT"
_Z14naive_scan_addPiS_i:
.text._Z14naive_scan_addPiS_i:
        /* <DEDUP_REMOVED lines=8> */
[----:B------:R-:W-:Y:S01]  /*0080*/  ISETP.GE.AND P0, PT, R2, RZ, PT ;  /* 0x000000ff0200720c */ /* 0x000fe20003f06270 */
[----:B------:R-:W0:Y:S01]  /*0090*/  LDCU.64 UR6, c[0x0][0x358] ;  /* 0x00006b00ff0677ac */ /* 0x000e220008000a00 */
[----:B------:R-:W-:Y:S01]  /*00a0*/  BSSY.RECONVERGENT B0, `(.L_x_4) ;  /* 0x0000063000007945 */ /* 0x000fe20003800200 */
[----:B------:R-:W-:-:S10]  /*00b0*/  IMAD.MOV.U32 R0, RZ, RZ, RZ ;  /* 0x000000ffff007224 */ /* 0x000fd400078e00ff */
[----:B------:R-:W-:Y:S05]  /*00c0*/  @!P0 BRA `(.L_x_5) ;  /* 0x0000000400808947 */ /* 0x000fea0003800000 */
[C---:B------:R-:W-:Y:S01]  /*00d0*/  ISETP.GE.U32.AND P1, PT, R2.reuse, 0xf, PT ;  /* 0x0000000f0200780c */ /* 0x040fe20003f26070 */
[----:B------:R-:W-:Y:S01]  /*00e0*/  VIADD R6, R2, 0x1 ;  /* 0x0000000102067836 */ /* 0x000fe20000000000 */
[----:B------:R-:W-:Y:S01]  /*00f0*/  BSSY.RECONVERGENT B1, `(.L_x_6) ;  /* 0x000002c000017945 */ /* 0x000fe20003800200 */
[----:B------:R-:W-:Y:S02]  /*0100*/  IMAD.MOV.U32 R3, RZ, RZ, RZ ;  /* 0x000000ffff037224 */ /* 0x000fe400078e00ff */
[----:B------:R-:W-:Y:S01]  /*0110*/  IMAD.MOV.U32 R0, RZ, RZ, RZ ;  /* 0x000000ffff007224 */ /* 0x000fe200078e00ff */
[----:B------:R-:W-:-:S04]  /*0120*/  LOP3.LUT R24, R6, 0xf, RZ, 0xc0, !PT ;  /* 0x0000000f06187812 */ /* 0x000fc800078ec0ff */
[----:B------:R-:W-:-:S03]  /*0130*/  ISETP.NE.AND P0, PT, R24, RZ, PT ;  /* 0x000000ff1800720c */ /* 0x000fc60003f05270 */
[----:B------:R-:W-:Y:S10]  /*0140*/  @!P1 BRA `(.L_x_7) ;  /* 0x0000000000989947 */ /* 0x000ff40003800000 */
[----:B------:R-:W1:Y:S01]  /*0150*/  LDCU.64 UR4, c[0x0][0x380] ;  /* 0x00007000ff0477ac */ /* 0x000e620008000a00 */
[----:B------:R-:W-:Y:S01]  /*0160*/  LOP3.LUT R3, R6, 0x7ffffff0, RZ, 0xc0, !PT ;  /* 0x7ffffff006037812 */ /* 0x000fe200078ec0ff */
[----:B------:R-:W-:-:S04]  /*0170*/  IMAD.MOV.U32 R0, RZ, RZ, RZ ;  /* 0x000000ffff007224 */ /* 0x000fc800078e00ff */
[----:B------:R-:W-:Y:S01]  /*0180*/  IMAD.MOV R7, RZ, RZ, -R3 ;  /* 0x000000ffff077224 */ /* 0x000fe200078e0a03 */
[----:B-1----:R-:W-:-:S04]  /*0190*/  UIADD3 UR4, UP0, UPT, UR4, 0x20, URZ ;  /* 0x0000002004047890 */ /* 0x002fc8000ff1e0ff */
[----:B------:R-:W-:Y:S02]  /*01a0*/  UIADD3.X UR5, UPT, UPT, URZ, UR5, URZ, UP0, !UPT ;  /* 0x00000005ff057290 */ /* 0x000fe400087fe4ff */
[----:B------:R-:W-:-:S04]  /*01b0*/  IMAD.U32 R13, RZ, RZ, UR4 ;  /* 0x00000004ff0d7e24 */ /* 0x000fc8000f8e00ff */
[----:B------:R-:W-:-:S07]  /*01c0*/  IMAD.U32 R5, RZ, RZ, UR5 ;  /* 0x00000005ff057e24 */ /* 0x000fce000f8e00ff */
.L_x_8:
[----:B------:R-:W-:-:S05]  /*01d0*/  IMAD.MOV.U32 R4, RZ, RZ, R13 ;  /* 0x000000ffff047224 */ /* 0x000fca00078e000d */
[----:B0-----:R-:W2:Y:S04]  /*01e0*/  LDG.E R13, desc[UR6][R4.64+-0x20] ;  /* 0xffffe006040d7981 */ /* 0x001ea8000c1e1900 */
[----:B------:R-:W2:Y:S04]  /*01f0*/  LDG.E R12, desc[UR6][R4.64+-0x1c] ;  /* 0xffffe406040c7981 */ /* 0x000ea8000c1e1900 */
[----:B------:R-:W3:Y:S04]  /*0200*/  LDG.E R15, desc[UR6][R4.64+-0x18] ;  /* 0xffffe806040f7981 */ /* 0x000ee8000c1e1900 */
[----:B------:R-:W3:Y:S04]  /*0210*/  LDG.E R14, desc[UR6][R4.64+-0x14] ;  /* 0xffffec06040e7981 */ /* 0x000ee8000c1e1900 */
[----:B------:R-:W4:Y:S04]  /*0220*/  LDG.E R17, desc[UR6][R4.64+-0x10] ;  /* 0xfffff00604117981 */ /* 0x000f28000c1e1900 */
[----:B------:R-:W4:Y:S04]  /*0230*/  LDG.E R16, desc[UR6][R4.64+-0xc] ;  /* 0xfffff40604107981 */ /* 0x000f28000c1e1900 */
[----:B------:R-:W5:Y:S04]  /*0240*/  LDG.E R19, desc[UR6][R4.64+-0x8] ;  /* 0xfffff80604137981 */ /* 0x000f68000c1e1900 */
        /* <DEDUP_REMOVED lines=8> */
[----:B------:R0:W5:Y:S01]  /*02d0*/  LDG.E R8, desc[UR6][R4.64+0x1c] ;  /* 0x00001c0604087981 */ /* 0x000162000c1e1900 */
[----:B------:R-:W-:-:S05]  /*02e0*/  VIADD R7, R7, 0x10 ;  /* 0x0000001007077836 */ /* 0x000fca0000000000 */
[----:B------:R-:W-:Y:S02]  /*02f0*/  ISETP.NE.AND P1, PT, R7, RZ, PT ;  /* 0x000000ff0700720c */ /* 0x000fe40003f25270 */
[----:B--2---:R-:W-:Y:S02]  /*0300*/  IADD3 R12, PT, PT, R12, R13, R0 ;  /* 0x0000000d0c0c7210 */ /* 0x004fe40007ffe000 */
[----:B------:R-:W-:-:S05]  /*0310*/  IADD3 R13, P2, PT, R4, 0x40, RZ ;  /* 0x00000040040d7810 */ /* 0x000fca0007f5e0ff */
[----:B0-----:R-:W-:Y:S01]  /*0320*/  IMAD.X R5, RZ, RZ, R5, P2 ;  /* 0x000000ffff057224 */ /* 0x001fe200010e0605 */
[----:B---3--:R-:W-:-:S04]  /*0330*/  IADD3 R12, PT, PT, R14, R15, R12 ;  /* 0x0000000f0e0c7210 */ /* 0x008fc80007ffe00c */
[----:B----4-:R-:W-:-:S04]  /*0340*/  IADD3 R12, PT, PT, R16, R17, R12 ;  /* 0x00000011100c7210 */ /* 0x010fc80007ffe00c */
[----:B-----5:R-:W-:-:S04]  /*0350*/  IADD3 R12, PT, PT, R18, R19, R12 ;  /* 0x00000013120c7210 */ /* 0x020fc80007ffe00c */
[----:B------:R-:W-:-:S04]  /*0360*/  IADD3 R12, PT, PT, R20, R21, R12 ;  /* 0x00000015140c7210 */ /* 0x000fc80007ffe00c */
[----:B------:R-:W-:-:S04]  /*0370*/  IADD3 R12, PT, PT, R22, R23, R12 ;  /* 0x00000017160c7210 */ /* 0x000fc80007ffe00c */
[----:B------:R-:W-:-:S04]  /*0380*/  IADD3 R10, PT, PT, R10, R11, R12 ;  /* 0x0000000b0a0a7210 */ /* 0x000fc80007ffe00c */
[----:B------:R-:W-:Y:S01]  /*0390*/  IADD3 R0, PT, PT, R8, R9, R10 ;  /* 0x0000000908007210 */ /* 0x000fe20007ffe00a */
[----:B------:R-:W-:Y:S06]  /*03a0*/  @P1 BRA `(.L_x_8) ;  /* 0xfffffffc00881947 */ /* 0x000fec000383ffff */
.L_x_7:
[----:B0-----:R-:W-:Y:S05]  /*03b0*/  BSYNC.RECONVERGENT B1 ;  /* 0x0000000000017941 */ /* 0x001fea0003800200 */
.L_x_6:
[----:B------:R-:W-:Y:S05]  /*03c0*/  @!P0 BRA `(.L_x_5) ;  /* 0x0000000000c08947 */ /* 0x000fea0003800000 */
[----:B------:R-:W-:Y:S01]  /*03d0*/  ISETP.GE.U32.AND P0, PT, R24, 0x8, PT ;  /* 0x000000081800780c */ /* 0x000fe20003f06070 */
[----:B------:R-:W-:Y:S01]  /*03e0*/  BSSY.RECONVERGENT B1, `(.L_x_9) ;  /* 0x0000013000017945 */ /* 0x000fe20003800200 */
[----:B------:R-:W-:-:S04]  /*03f0*/  LOP3.LUT R15, R6, 0x7, RZ, 0xc0, !PT ;  /* 0x00000007060f7812 */ /* 0x000fc800078ec0ff */
[----:B------:R-:W-:-:S07]  /*0400*/  ISETP.NE.AND P1, PT, R15, RZ, PT ;  /* 0x000000ff0f00720c */ /* 0x000fce0003f25270 */
[----:B------:R-:W-:Y:S06]  /*0410*/  @!P0 BRA `(.L_x_10) ;  /* 0x00000000003c8947 */ /* 0x000fec0003800000 */
[----:B------:R-:W0:Y:S02]  /*0420*/  LDC.64 R4, c[0x0][0x380] ;  /* 0x0000e000ff047b82 */ /* 0x000e240000000a00 */
[----:B0-----:R-:W-:-:S05]  /*0430*/  IMAD.WIDE.U32 R4, R3, 0x4, R4 ;  /* 0x0000000403047825 */ /* 0x001fca00078e0004 */
[----:B------:R-:W2:Y:S04]  /*0440*/  LDG.E R7, desc[UR6][R4.64] ;  /* 0x0000000604077981 */ /* 0x000ea8000c1e1900 */
[----:B------:R-:W2:Y:S04]  /*0450*/  LDG.E R8, desc[UR6][R4.64+0x4] ;  /* 0x0000040604087981 */ /* 0x000ea8000c1e1900 */
[----:B------:R-:W3:Y:S04]  /*0460*/  LDG.E R10, desc[UR6][R4.64+0x8] ;  /* 0x00000806040a7981 */ /* 0x000ee8000c1e1900 */
[----:B------:R-:W3:Y:S04]  /*0470*/  LDG.E R9, desc[UR6][R4.64+0xc] ;  /* 0x00000c0604097981 */ /* 0x000ee8000c1e1900 */
[----:B------:R-:W4:Y:S04]  /*0480*/  LDG.E R12, desc[UR6][R4.64+0x10] ;  /* 0x00001006040c7981 */ /* 0x000f28000c1e1900 */
[----:B------:R-:W4:Y:S04]  /*0490*/  LDG.E R11, desc[UR6][R4.64+0x14] ;  /* 0x00001406040b7981 */ /* 0x000f28000c1e1900 */
[----:B------:R-:W5:Y:S04]  /*04a0*/  LDG.E R14, desc[UR6][R4.64+0x18] ;  /* 0x00001806040e7981 */ /* 0x000f68000c1e1900 */
[----:B------:R-:W5:Y:S01]  /*04b0*/  LDG.E R13, desc[UR6][R4.64+0x1c] ;  /* 0x00001c06040d7981 */ /* 0x000f62000c1e1900 */
[----:B------:R-:W-:Y:S01]  /*04c0*/  VIADD R3, R3, 0x8 ;  /* 0x0000000803037836 */ /* 0x000fe20000000000 */
[----:B--2---:R-:W-:-:S04]  /*04d0*/  IADD3 R7, PT, PT, R8, R7, R0 ;  /* 0x0000000708077210 */ /* 0x004fc80007ffe000 */
[----:B---3--:R-:W-:-:S04]  /*04e0*/  IADD3 R7, PT, PT, R9, R10, R7 ;  /* 0x0000000a09077210 */ /* 0x008fc80007ffe007 */
[----:B----4-:R-:W-:-:S04]  /*04f0*/  IADD3 R7, PT, PT, R11, R12, R7 ;  /* 0x0000000c0b077210 */ /* 0x010fc80007ffe007 */
[----:B-----5:R-:W-:-:S07]  /*0500*/  IADD3 R0, PT, PT, R13, R14, R7 ;  /* 0x0000000e0d007210 */ /* 0x020fce0007ffe007 */
.L_x_10:
[----:B------:R-:W-:Y:S05]  /*0510*/  BSYNC.RECONVERGENT B1 ;  /* 0x0000000000017941 */ /* 0x000fea0003800200 */
.L_x_9:
        /* <DEDUP_REMOVED lines=11> */
[----:B------:R-:W3:Y:S01]  /*05d0*/  LDG.E R10, desc[UR6][R4.64+0xc] ;  /* 0x00000c06040a7981 */ /* 0x000ee2000c1e1900 */
[----:B------:R-:W-:Y:S01]  /*05e0*/  VIADD R3, R3, 0x4 ;  /* 0x0000000403037836 */ /* 0x000fe20000000000 */
[----:B--2---:R-:W-:-:S04]  /*05f0*/  IADD3 R0, PT, PT, R8, R7, R0 ;  /* 0x0000000708007210 */ /* 0x004fc80007ffe000 */
[----:B---3--:R-:W-:-:S07]  /*0600*/  IADD3 R0, PT, PT, R10, R9, R0 ;  /* 0x000000090a007210 */ /* 0x008fce0007ffe000 */
.L_x_12:
[----:B------:R-:W-:Y:S05]  /*0610*/  BSYNC.RECONVERGENT B1 ;  /* 0x0000000000017941 */ /* 0x000fea0003800200 */
.L_x_11:
[----:B------:R-:W-:Y:S05]  /*0620*/  @!P1 BRA `(.L_x_5) ;  /* 0x0000000000289947 */ /* 0x000fea0003800000 */
[----:B------:R-:W0:Y:S01]  /*0630*/  LDC.64 R4, c[0x0][0x380] ;  /* 0x0000e000ff047b82 */ /* 0x000e220000000a00 */
[----:B------:R-:W-:Y:S02]  /*0640*/  IMAD.MOV R6, RZ, RZ, -R6 ;  /* 0x000000ffff067224 */ /* 0x000fe400078e0a06 */
[----:B0-----:R-:W-:-:S07]  /*0650*/  IMAD.WIDE.U32 R4, R3, 0x4, R4 ;  /* 0x0000000403047825 */ /* 0x001fce00078e0004 */
.L_x_13:
[----:B------:R0:W2:Y:S01]  /*0660*/  LDG.E R3, desc[UR6][R4.64] ;  /* 0x0000000604037981 */ /* 0x0000a2000c1e1900 */
[----:B------:R-:W-:-:S05]  /*0670*/  VIADD R6, R6, 0x1 ;  /* 0x0000000106067836 */ /* 0x000fca0000000000 */
[----:B------:R-:W-:Y:S02]  /*0680*/  ISETP.NE.AND P0, PT, R6, RZ, PT ;  /* 0x000000ff0600720c */ /* 0x000fe40003f05270 */
[----:B0-----:R-:W-:-:S05]  /*0690*/  IADD3 R4, P1, PT, R4, 0x4, RZ ;  /* 0x0000000404047810 */ /* 0x001fca0007f3e0ff */
[----:B------:R-:W-:Y:S02]  /*06a0*/  IMAD.X R5, RZ, RZ, R5, P1 ;  /* 0x000000ffff057224 */ /* 0x000fe400008e0605 */
[----:B--2---:R-:W-:-:S04]  /*06b0*/  IMAD.IADD R0, R3, 0x1, R0 ;  /* 0x0000000103007824 */ /* 0x004fc800078e0200 */
[----:B------:R-:W-:Y:S05]  /*06c0*/  @P0 BRA `(.L_x_13) ;  /* 0xfffffffc00e40947 */ /* 0x000fea000383ffff */
.L_x_5:
[----:B0-----:R-:W-:Y:S05]  /*06d0*/  BSYNC.RECONVERGENT B0 ;  /* 0x0000000000007941 */ /* 0x001fea0003800200 */
.L_x_4:
[----:B------:R-:W0:Y:S02]  /*06e0*/  LDC.64 R4, c[0x0][0x388] ;  /* 0x0000e200ff047b82 */ /* 0x000e240000000a00 */
[----:B0-----:R-:W-:-:S05]  /*06f0*/  IMAD.WIDE R2, R2, 0x4, R4 ;  /* 0x0000000402027825 */ /* 0x001fca00078e0204 */
[----:B------:R-:W-:Y:S01]  /*0700*/  STG.E desc[UR6][R2.64], R0 ;  /* 0x0000000002007986 */ /* 0x000fe2000c101906 */
[----:B------:R-:W-:Y:S05]  /*0710*/  EXIT ;  /* 0x000000000000794d */ /* 0x000fea0003800000 */
.L_x_14:
        /* <DEDUP_REMOVED lines=14> */
.L_x_19:


//--------------------- .nv.shared.reserved.0     --------------------------
	.section	.nv.shared.reserved.0,"aw",@nobits
	.weak		__nv_reservedSMEM_offset_0_alias
	.size		__nv_reservedSMEM_offset_0_alias, 0, 64
	.other		__nv_reservedSMEM_offset_0_alias,@"STO_CUDA_RESERVED_SHARED STV_DEFAULT"
__nv_reservedSMEM_offset_0_alias:
	.zero		0
	.zero		64


//--------------------- .nv.shared._Z26complete_blelloch_scan_addPiS_S_i --------------------------
	.section	.nv.shared._Z26complete_blelloch_scan_addPiS_S_i,"aw",@nobits
	.sectionflags	@""
	.align	4
.nv.shared._Z26complete_blelloch_scan_addPiS_S_i:
	.zero		9216


//--------------------- .nv.shared._Z17blelloch_scan_addPiS_i --------------------------
	.section	.nv.shared._Z17blelloch_scan_addPiS_i,"aw",@nobits
	.sectionflags	@""
	.align	4
.nv.shared._Z17blelloch_scan_addPiS_i:
	.zero		9216


//--------------------- .nv.shared._Z12HnS_scan_addPiS_i --------------------------
	.section	.nv.shared._Z12HnS_scan_addPiS_i,"aw",@nobits
	.sectionflags	@""
	.align	4
.nv.shared._Z12HnS_scan_addPiS_i:
	.zero		5120


//--------------------- .nv.constant0._Z7add_sumPiS_i --------------------------
	.section	.nv.constant0._Z7add_sumPiS_i,"a",@progbits
	.sectionflags	@""
	.align	4
.nv.constant0._Z7add_sumPiS_i:
	.zero		916


//--------------------- .nv.constant0._Z26complete_blelloch_scan_addPiS_S_i --------------------------
	.section	.nv.constant0._Z26complete_blelloch_scan_addPiS_S_i,"a",@progbits
	.sectionflags	@""
	.align	4
.nv.constant0._Z26complete_blelloch_scan_addPiS_S_i:
	.zero		924


//--------------------- .nv.constant0._Z17blelloch_scan_addPiS_i --------------------------
	.section	.nv.constant0._Z17blelloch_scan_addPiS_i,"a",@progbits
	.sectionflags	@""
	.align	4
.nv.constant0._Z17blelloch_scan_addPiS_i:
	.zero		916


//--------------------- .nv.constant0._Z12HnS_scan_addPiS_i --------------------------
	.section	.nv.constant0._Z12HnS_scan_addPiS_i,"a",@progbits
	.sectionflags	@""
	.align	4
.nv.constant0._Z12HnS_scan_addPiS_i:
	.zero		916


//--------------------- .nv.constant0._Z14naive_scan_addPiS_i --------------------------
	.section	.nv.constant0._Z14naive_scan_addPiS_i,"a",@progbits
	.sectionflags	@""
	.align	4
.nv.constant0._Z14naive_scan_addPiS_i:
	.zero		916


//--------------------- SYMBOLS --------------------------

	.type		.nv.reservedSmem.offset0,@object
	.size		.nv.reservedSmem.offset0,0x4
	.type		.nv.reservedSmem.cap,@object
	.size		.nv.reservedSmem.cap,0x4
